def attn_fwd(
    Q,
    K,
    V,
    Out,
    Lse,
    sm_scale,
    stride_qz,
    stride_qh,
    stride_qm,
    stride_qk,
    stride_kz,
    stride_kh,
    stride_kn,
    stride_kk,
    stride_vz,
    stride_vh,
    stride_vn,
    stride_vk,
    stride_oz,
    stride_oh,
    stride_om,
    stride_ok,
    seqlen_q,
    seqlen_k,
    BLOCK_M: tl.constexpr,
    BLOCK_N: tl.constexpr,
    HEAD_DIM: tl.constexpr,
    CAUSAL: tl.constexpr,
):
    start_m = tl.program_id(0)
    off_hz = tl.program_id(1)
    q_off = off_hz * stride_qh
    k_off = off_hz * stride_kh
    v_off = off_hz * stride_vh
    offs_m = start_m * BLOCK_M + tl.arange(0, BLOCK_M)
    offs_d = tl.arange(0, HEAD_DIM)
    offs_n = tl.arange(0, BLOCK_N)
    q_ptrs = Q + q_off + offs_m[:, None] * stride_qm + offs_d[None, :] * stride_qk
    k_ptrs = K + k_off + offs_d[:, None] * stride_kk + offs_n[None, :] * stride_kn
    v_ptrs = V + v_off + offs_n[:, None] * stride_vn + offs_d[None, :] * stride_vk
    m_i = tl.full([BLOCK_M], float("-inf"), dtype=tl.float32)
    l_i = tl.zeros([BLOCK_M], dtype=tl.float32) + 1.0
    acc = tl.zeros([BLOCK_M, HEAD_DIM], dtype=tl.float32)
    q = tl.load(q_ptrs)
    acc, l_i, m_i = _attn_fwd_inner(
        acc,
        l_i,
        m_i,
        q,
        k_ptrs,
        v_ptrs,
        sm_scale,
        stride_kn,
        stride_vn,
        start_m,
        seqlen_k,
        BLOCK_M,
        BLOCK_N,
        HEAD_DIM,
        CAUSAL,
    )
    acc = acc / l_i[:, None]
    lse = m_i + tl.math.log2(l_i) / 1.4426950408889634
    o_ptrs = (
        Out
        + off_hz * stride_oh
        + offs_m[:, None] * stride_om
        + offs_d[None, :] * stride_ok
    )
    tl.store(o_ptrs, acc.to(Out.dtype.element_ty))
    tl.store(Lse + off_hz * seqlen_q + offs_m, lse)

# config = {"BLOCK_M": 64, "BLOCK_N": 128, "HEAD_DIM": 64, "arch": "sm_90", "causal": true, "dtype": "fp8e4m3", "num_stages": 3, "num_warps": 8}
# arch = sm_90


// ===== COMPILED SASS (sm_90a) =====

	.target	sm_90a

	.elftype	@"ET_EXEC"


//--------------------- .note.nv.tkinfo           --------------------------
	.section	.note.nv.tkinfo,"",@"SHT_NOTE"
	.sectionflags	@"SHF_NOTE_NV_TKINFO"
	.tkinfo
        /*0018*/ 	.word	0x00000002
        /*0030*/ 	.string	""
        /*0030*/ 	.string	"ptxas"
        /*0030*/ 	.string	"Cuda compilation tools, release 13.0, V13.0.88"
        /*0030*/ 	.string	"Build cuda_13.0.r13.0/compiler.36424714_0"
        /*0030*/ 	.string	"-v  -suppress-debug-info  -lineinfo  -arch sm_90a "



//--------------------- .note.nv.cuinfo           --------------------------
	.section	.note.nv.cuinfo,"",@"SHT_NOTE"
	.sectionflags	@"SHF_NOTE_NV_CUINFO"
        /*0018*/ 	.short	0x0002
        /*001a*/ 	.short	0x005a
        /*001c*/ 	.short	0x0082
	.zero		2


//--------------------- .nv.info                  --------------------------
	.section	.nv.info,"",@"SHT_CUDA_INFO"
	.align	4


	//----- nvinfo : EIATTR_REGCOUNT
	.align		4
        /*0000*/ 	.byte	0x04, 0x2f
        /*0002*/ 	.short	(.L_2 - .L_1)
	.align		4
.L_1:
        /*0004*/ 	.word	index@(attn_fwd)
        /*0008*/ 	.word	0x000000ff


	//----- nvinfo : EIATTR_FRAME_SIZE
	.align		4
.L_2:
        /*000c*/ 	.byte	0x04, 0x11
        /*000e*/ 	.short	(.L_4 - .L_3)
	.align		4
.L_3:
        /*0010*/ 	.word	index@(attn_fwd)
        /*0014*/ 	.word	0x00000000


	//----- nvinfo : EIATTR_MIN_STACK_SIZE
	.align		4
.L_4:
        /*0018*/ 	.byte	0x04, 0x12
        /*001a*/ 	.short	(.L_6 - .L_5)
	.align		4
.L_5:
        /*001c*/ 	.word	index@(attn_fwd)
        /*0020*/ 	.word	0x00000000
.L_6:


//--------------------- .nv.compat                --------------------------
	.section	.nv.compat,"",@"SHT_CUDA_COMPAT_INFO"
	.align	4
        /*0000*/ 	.byte	0x02, 0x09, 0x01, 0x00, 0x02, 0x02, 0x04, 0x00, 0x02, 0x05, 0x05, 0x00, 0x03, 0x07, 0x01, 0x01
        /*0010*/ 	.byte	0x02, 0x03, 0x00, 0x00, 0x02, 0x06, 0x01, 0x00, 0x04, 0x0b, 0x08, 0x00, 0x00, 0x00, 0x00, 0x00
        /*0020*/ 	.byte	0x00, 0x00, 0x00, 0x00


//--------------------- .nv.info.attn_fwd         --------------------------
	.section	.nv.info.attn_fwd,"",@"SHT_CUDA_INFO"
	.sectionflags	@""
	.align	4


	//----- nvinfo : EIATTR_CUDA_API_VERSION
	.align		4
        /*0000*/ 	.byte	0x04, 0x37
        /*0002*/ 	.short	(.L_8 - .L_7)
.L_7:
        /*0004*/ 	.word	0x00000082


	//----- nvinfo : EIATTR_KPARAM_INFO
	.align		4
.L_8:
        /*0008*/ 	.byte	0x04, 0x17
        /*000a*/ 	.short	(.L_10 - .L_9)
.L_9:
        /*000c*/ 	.word	0x00000000
        /*0010*/ 	.short	0x0019
        /*0012*/ 	.short	0x0080
        /*0014*/ 	.byte	0x00, 0xf4, 0x21, 0x00


	//----- nvinfo : EIATTR_KPARAM_INFO
	.align		4
.L_10:
        /*0018*/ 	.byte	0x04, 0x17
        /*001a*/ 	.short	(.L_12 - .L_11)
.L_11:
        /*001c*/ 	.word	0x00000000
        /*0020*/ 	.short	0x0018
        /*0022*/ 	.short	0x0078
        /*0024*/ 	.byte	0x00, 0xf4, 0x21, 0x00


	//----- nvinfo : EIATTR_KPARAM_INFO
	.align		4
.L_12:
        /*0028*/ 	.byte	0x04, 0x17
        /*002a*/ 	.short	(.L_14 - .L_13)
.L_13:
        /*002c*/ 	.word	0x00000000
        /*0030*/ 	.short	0x0017
        /*0032*/ 	.short	0x0070
        /*0034*/ 	.byte	0x00, 0xf0, 0x11, 0x00


	//----- nvinfo : EIATTR_KPARAM_INFO
	.align		4
.L_14:
        /*0038*/ 	.byte	0x04, 0x17
        /*003a*/ 	.short	(.L_16 - .L_15)
.L_15:
        /*003c*/ 	.word	0x00000000
        /*0040*/ 	.short	0x0016
        /*0042*/ 	.short	0x006c
        /*0044*/ 	.byte	0x00, 0xf0, 0x11, 0x00


	//----- nvinfo : EIATTR_KPARAM_INFO
	.align		4
.L_16:
        /*0048*/ 	.byte	0x04, 0x17
        /*004a*/ 	.short	(.L_18 - .L_17)
.L_17:
        /*004c*/ 	.word	0x00000000
        /*0050*/ 	.short	0x0015
        /*0052*/ 	.short	0x0068
        /*0054*/ 	.byte	0x00, 0xf0, 0x11, 0x00


	//----- nvinfo : EIATTR_KPARAM_INFO
	.align		4
.L_18:
        /*0058*/ 	.byte	0x04, 0x17
        /*005a*/ 	.short	(.L_20 - .L_19)
.L_19:
        /*005c*/ 	.word	0x00000000
        /*0060*/ 	.short	0x0014
        /*0062*/ 	.short	0x0064
        /*0064*/ 	.byte	0x00, 0xf0, 0x11, 0x00


	//----- nvinfo : EIATTR_KPARAM_INFO
	.align		4
.L_20:
        /*0068*/ 	.byte	0x04, 0x17
        /*006a*/ 	.short	(.L_22 - .L_21)
.L_21:
        /*006c*/ 	.word	0x00000000
        /*0070*/ 	.short	0x0013
        /*0072*/ 	.short	0x0060
        /*0074*/ 	.byte	0x00, 0xf0, 0x11, 0x00


	//----- nvinfo : EIATTR_KPARAM_INFO
	.align		4
.L_22:
        /*0078*/ 	.byte	0x04, 0x17
        /*007a*/ 	.short	(.L_24 - .L_23)
.L_23:
        /*007c*/ 	.word	0x00000000
        /*0080*/ 	.short	0x0012
        /*0082*/ 	.short	0x005c
        /*0084*/ 	.byte	0x00, 0xf0, 0x11, 0x00


	//----- nvinfo : EIATTR_KPARAM_INFO
	.align		4
.L_24:
        /*0088*/ 	.byte	0x04, 0x17
        /*008a*/ 	.short	(.L_26 - .L_25)
.L_25:
        /*008c*/ 	.word	0x00000000
        /*0090*/ 	.short	0x0011
        /*0092*/ 	.short	0x0058
        /*0094*/ 	.byte	0x00, 0xf0, 0x11, 0x00


	//----- nvinfo : EIATTR_KPARAM_INFO
	.align		4
.L_26:
        /*0098*/ 	.byte	0x04, 0x17
        /*009a*/ 	.short	(.L_28 - .L_27)
.L_27:
        /*009c*/ 	.word	0x00000000
        /*00a0*/ 	.short	0x0010
        /*00a2*/ 	.short	0x0054
        /*00a4*/ 	.byte	0x00, 0xf0, 0x11, 0x00


	//----- nvinfo : EIATTR_KPARAM_INFO
	.align		4
.L_28:
        /*00a8*/ 	.byte	0x04, 0x17
        /*00aa*/ 	.short	(.L_30 - .L_29)
.L_29:
        /*00ac*/ 	.word	0x00000000
        /*00b0*/ 	.short	0x000f
        /*00b2*/ 	.short	0x0050
        /*00b4*/ 	.byte	0x00, 0xf0, 0x11, 0x00


	//----- nvinfo : EIATTR_KPARAM_INFO
	.align		4
.L_30:
        /*00b8*/ 	.byte	0x04, 0x17
        /*00ba*/ 	.short	(.L_32 - .L_31)
.L_31:
        /*00bc*/ 	.word	0x00000000
        /*00c0*/ 	.short	0x000e
        /*00c2*/ 	.short	0x004c
        /*00c4*/ 	.byte	0x00, 0xf0, 0x11, 0x00


	//----- nvinfo : EIATTR_KPARAM_INFO
	.align		4
.L_32:
        /*00c8*/ 	.byte	0x04, 0x17
        /*00ca*/ 	.short	(.L_34 - .L_33)
.L_33:
        /*00cc*/ 	.word	0x00000000
        /*00d0*/ 	.short	0x000d
        /*00d2*/ 	.short	0x0048
        /*00d4*/ 	.byte	0x00, 0xf0, 0x11, 0x00


	//----- nvinfo : EIATTR_KPARAM_INFO
	.align		4
.L_34:
        /*00d8*/ 	.byte	0x04, 0x17
        /*00da*/ 	.short	(.L_36 - .L_35)
.L_35:
        /*00dc*/ 	.word	0x00000000
        /*00e0*/ 	.short	0x000c
        /*00e2*/ 	.short	0x0044
        /*00e4*/ 	.byte	0x00, 0xf0, 0x11, 0x00


	//----- nvinfo : EIATTR_KPARAM_INFO
	.align		4
.L_36:
        /*00e8*/ 	.byte	0x04, 0x17
        /*00ea*/ 	.short	(.L_38 - .L_37)
.L_37:
        /*00ec*/ 	.word	0x00000000
        /*00f0*/ 	.short	0x000b
        /*00f2*/ 	.short	0x0040
        /*00f4*/ 	.byte	0x00, 0xf0, 0x11, 0x00


	//----- nvinfo : EIATTR_KPARAM_INFO
	.align		4
.L_38:
        /*00f8*/ 	.byte	0x04, 0x17
        /*00fa*/ 	.short	(.L_40 - .L_39)
.L_39:
        /*00fc*/ 	.word	0x00000000
        /*0100*/ 	.short	0x000a
        /*0102*/ 	.short	0x003c
        /*0104*/ 	.byte	0x00, 0xf0, 0x11, 0x00


	//----- nvinfo : EIATTR_KPARAM_INFO
	.align		4
.L_40:
        /*0108*/ 	.byte	0x04, 0x17
        /*010a*/ 	.short	(.L_42 - .L_41)
.L_41:
        /*010c*/ 	.word	0x00000000
        /*0110*/ 	.short	0x0009
        /*0112*/ 	.short	0x0038
        /*0114*/ 	.byte	0x00, 0xf0, 0x11, 0x00


	//----- nvinfo : EIATTR_KPARAM_INFO
	.align		4
.L_42:
        /*0118*/ 	.byte	0x04, 0x17
        /*011a*/ 	.short	(.L_44 - .L_43)
.L_43:
        /*011c*/ 	.word	0x00000000
        /*0120*/ 	.short	0x0008
        /*0122*/ 	.short	0x0034
        /*0124*/ 	.byte	0x00, 0xf0, 0x11, 0x00


	//----- nvinfo : EIATTR_KPARAM_INFO
	.align		4
.L_44:
        /*0128*/ 	.byte	0x04, 0x17
        /*012a*/ 	.short	(.L_46 - .L_45)
.L_45:
        /*012c*/ 	.word	0x00000000
        /*0130*/ 	.short	0x0007
        /*0132*/ 	.short	0x0030
        /*0134*/ 	.byte	0x00, 0xf0, 0x11, 0x00


	//----- nvinfo : EIATTR_KPARAM_INFO
	.align		4
.L_46:
        /*0138*/ 	.byte	0x04, 0x17
        /*013a*/ 	.short	(.L_48 - .L_47)
.L_47:
        /*013c*/ 	.word	0x00000000
        /*0140*/ 	.short	0x0006
        /*0142*/ 	.short	0x002c
        /*0144*/ 	.byte	0x00, 0xf0, 0x11, 0x00


	//----- nvinfo : EIATTR_KPARAM_INFO
	.align		4
.L_48:
        /*0148*/ 	.byte	0x04, 0x17
        /*014a*/ 	.short	(.L_50 - .L_49)
.L_49:
        /*014c*/ 	.word	0x00000000
        /*0150*/ 	.short	0x0005
        /*0152*/ 	.short	0x0028
        /*0154*/ 	.byte	0x00, 0xf0, 0x11, 0x00


	//----- nvinfo : EIATTR_KPARAM_INFO
	.align		4
.L_50:
        /*0158*/ 	.byte	0x04, 0x17
        /*015a*/ 	.short	(.L_52 - .L_51)
.L_51:
        /*015c*/ 	.word	0x00000000
        /*0160*/ 	.short	0x0004
        /*0162*/ 	.short	0x0020
        /*0164*/ 	.byte	0x00, 0xf4, 0x21, 0x00


	//----- nvinfo : EIATTR_KPARAM_INFO
	.align		4
.L_52:
        /*0168*/ 	.byte	0x04, 0x17
        /*016a*/ 	.short	(.L_54 - .L_53)
.L_53:
        /*016c*/ 	.word	0x00000000
        /*0170*/ 	.short	0x0003
        /*0172*/ 	.short	0x0018
        /*0174*/ 	.byte	0x00, 0xf4, 0x21, 0x00


	//----- nvinfo : EIATTR_KPARAM_INFO
	.align		4
.L_54:
        /*0178*/ 	.byte	0x04, 0x17
        /*017a*/ 	.short	(.L_56 - .L_55)
.L_55:
        /*017c*/ 	.word	0x00000000
        /*0180*/ 	.short	0x0002
        /*0182*/ 	.short	0x0010
        /*0184*/ 	.byte	0x00, 0xf4, 0x21, 0x00


	//----- nvinfo : EIATTR_KPARAM_INFO
	.align		4
.L_56:
        /*0188*/ 	.byte	0x04, 0x17
        /*018a*/ 	.short	(.L_58 - .L_57)
.L_57:
        /*018c*/ 	.word	0x00000000
        /*0190*/ 	.short	0x0001
        /*0192*/ 	.short	0x0008
        /*0194*/ 	.byte	0x00, 0xf4, 0x21, 0x00


	//----- nvinfo : EIATTR_KPARAM_INFO
	.align		4
.L_58:
        /*0198*/ 	.byte	0x04, 0x17
        /*019a*/ 	.short	(.L_60 - .L_59)
.L_59:
        /*019c*/ 	.word	0x00000000
        /*01a0*/ 	.short	0x0000
        /*01a2*/ 	.short	0x0000
        /*01a4*/ 	.byte	0x00, 0xf4, 0x21, 0x00


	//----- nvinfo : EIATTR_SPARSE_MMA_MASK
	.align		4
.L_60:
        /*01a8*/ 	.byte	0x03, 0x50
        /*01aa*/ 	.short	0x0000


	//----- nvinfo : EIATTR_MAXREG_COUNT
	.align		4
        /*01ac*/ 	.byte	0x03, 0x1b
        /*01ae*/ 	.short	0x00ff


	//----- nvinfo : EIATTR_NUM_BARRIERS
	.align		4
        /*01b0*/ 	.byte	0x02, 0x4c
        /*01b2*/ 	.byte	0x01
	.zero		1


	//----- nvinfo : EIATTR_MERCURY_ISA_VERSION
	.align		4
        /*01b4*/ 	.byte	0x03, 0x5f
        /*01b6*/ 	.short	0x0101


	//----- nvinfo : EIATTR_COOP_GROUP_MASK_REGIDS
	.align		4
        /*01b8*/ 	.byte	0x04, 0x29
        /*01ba*/ 	.short	(.L_62 - .L_61)


	//   ....[0]....
.L_61:
        /*01bc*/ 	.word	0xffffffff


	//   ....[1]....
        /*01c0*/ 	.word	0xffffffff


	//   ....[2]....
        /*01c4*/ 	.word	0xffffffff


	//   ....[3]....
        /*01c8*/ 	.word	0xffffffff


	//   ....[4]....
        /*01cc*/ 	.word	0xffffffff


	//   ....[5]....
        /*01d0*/ 	.word	0xffffffff


	//   ....[6]....
        /*01d4*/ 	.word	0xffffffff


	//   ....[7]....
        /*01d8*/ 	.word	0xffffffff


	//   ....[8]....
        /*01dc*/ 	.word	0xffffffff


	//   ....[9]....
        /*01e0*/ 	.word	0xffffffff


	//   ....[10]....
        /*01e4*/ 	.word	0xffffffff


	//   ....[11]....
        /*01e8*/ 	.word	0xffffffff


	//   ....[12]....
        /*01ec*/ 	.word	0xffffffff


	//   ....[13]....
        /*01f0*/ 	.word	0xffffffff


	//   ....[14]....
        /*01f4*/ 	.word	0xffffffff


	//   ....[15]....
        /*01f8*/ 	.word	0xffffffff


	//   ....[16]....
        /*01fc*/ 	.word	0xffffffff


	//   ....[17]....
        /*0200*/ 	.word	0xffffffff


	//   ....[18]....
        /*0204*/ 	.word	0xffffffff


	//   ....[19]....
        /*0208*/ 	.word	0xffffffff


	//   ....[20]....
        /*020c*/ 	.word	0xffffffff


	//   ....[21]....
        /*0210*/ 	.word	0xffffffff


	//   ....[22]....
        /*0214*/ 	.word	0xffffffff


	//   ....[23]....
        /*0218*/ 	.word	0xffffffff


	//----- nvinfo : EIATTR_COOP_GROUP_INSTR_OFFSETS
	.align		4
.L_62:
        /*021c*/ 	.byte	0x04, 0x28
        /*021e*/ 	.short	(.L_64 - .L_63)


	//   ....[0]....
.L_63:
        /*0220*/ 	.word	0x000038f0


	//   ....[1]....
        /*0224*/ 	.word	0x000039b0


	//   ....[2]....
        /*0228*/ 	.word	0x00004190


	//   ....[3]....
        /*022c*/ 	.word	0x000041b0


	//   ....[4]....
        /*0230*/ 	.word	0x00005070


	//   ....[5]....
        /*0234*/ 	.word	0x00005080


	//   ....[6]....
        /*0238*/ 	.word	0x00005090


	//   ....[7]....
        /*023c*/ 	.word	0x000050a0


	//   ....[8]....
        /*0240*/ 	.word	0x000050d0


	//   ....[9]....
        /*0244*/ 	.word	0x000050e0


	//   ....[10]....
        /*0248*/ 	.word	0x00005100


	//   ....[11]....
        /*024c*/ 	.word	0x00005110


	//   ....[12]....
        /*0250*/ 	.word	0x00005120


	//   ....[13]....
        /*0254*/ 	.word	0x00005130


	//   ....[14]....
        /*0258*/ 	.word	0x00005140


	//   ....[15]....
        /*025c*/ 	.word	0x00005150


	//   ....[16]....
        /*0260*/ 	.word	0x00005160


	//   ....[17]....
        /*0264*/ 	.word	0x00005170


	//   ....[18]....
        /*0268*/ 	.word	0x00005180


	//   ....[19]....
        /*026c*/ 	.word	0x00005190


	//   ....[20]....
        /*0270*/ 	.word	0x00005910


	//   ....[21]....
        /*0274*/ 	.word	0x00005920


	//   ....[22]....
        /*0278*/ 	.word	0x00005960


	//   ....[23]....
        /*027c*/ 	.word	0x00005970


	//----- nvinfo : EIATTR_EXIT_INSTR_OFFSETS
	.align		4
.L_64:
        /*0280*/ 	.byte	0x04, 0x1c
        /*0282*/ 	.short	(.L_66 - .L_65)


	//   ....[0]....
.L_65:
        /*0284*/ 	.word	0x00006ea0


	//   ....[1]....
        /*0288*/ 	.word	0x00006ed0


	//----- nvinfo : EIATTR_REQNTID
	.align		4
.L_66:
        /*028c*/ 	.byte	0x04, 0x10
        /*028e*/ 	.short	(.L_68 - .L_67)
.L_67:
        /*0290*/ 	.word	0x00000100
        /*0294*/ 	.word	0x00000001
        /*0298*/ 	.word	0x00000001


	//----- nvinfo : EIATTR_CBANK_PARAM_SIZE
	.align		4
.L_68:
        /*029c*/ 	.byte	0x03, 0x19
        /*029e*/ 	.short	0x0088


	//----- nvinfo : EIATTR_PARAM_CBANK
	.align		4
        /*02a0*/ 	.byte	0x04, 0x0a
        /*02a2*/ 	.short	(.L_70 - .L_69)
	.align		4
.L_69:
        /*02a4*/ 	.word	index@(.nv.constant0.attn_fwd)
        /*02a8*/ 	.short	0x0210
        /*02aa*/ 	.short	0x0088


	//----- nvinfo : EIATTR_SW_WAR
	.align		4
.L_70:
        /*02ac*/ 	.byte	0x04, 0x36
        /*02ae*/ 	.short	(.L_72 - .L_71)
.L_71:
        /*02b0*/ 	.word	0x00000008
.L_72:


//--------------------- .nv.callgraph             --------------------------
	.section	.nv.callgraph,"",@"SHT_CUDA_CALLGRAPH"
	.align	4
	.sectionentsize	8
	.align		4
        /*0000*/ 	.word	0x00000000
	.align		4
        /*0004*/ 	.word	0xffffffff
	.align		4
        /*0008*/ 	.word	0x00000000
	.align		4
        /*000c*/ 	.word	0xfffffffe
	.align		4
        /*0010*/ 	.word	0x00000000
	.align		4
        /*0014*/ 	.word	0xfffffffd
	.align		4
        /*0018*/ 	.word	0x00000000
	.align		4
        /*001c*/ 	.word	0xfffffffc


//--------------------- .nv.constant4             --------------------------
	.section	.nv.constant4,"a",@progbits
	.align	8
	.align		8
.nv.constant4:
        /*0000*/ 	.dword	_$_str


//--------------------- .text.attn_fwd            --------------------------
	.section	.text.attn_fwd,"ax",@progbits
	.align	128
        .global         attn_fwd
        .type           attn_fwd,@function
        .size           attn_fwd,(.L_x_3 - attn_fwd)
        .other          attn_fwd,@"STO_CUDA_ENTRY STV_DEFAULT"
attn_fwd:
.text.attn_fwd:
[----:B------:R-:W0:Y:S01]  /*0000*/  LDC R1, c[0x0][0x28] ;  /* 0x00000a00ff017b82 */ /* 0x000e220000000800 */
[----:B------:R-:W1:Y:S07]  /*0010*/  S2R R19, SR_CTAID.X ;  /* 0x0000000000137919 */ /* 0x000e6e0000002500 */
[----:B------:R-:W2:Y:S01]  /*0020*/  S2UR UR26, SR_CTAID.Y ;  /* 0x00000000001a79c3 */ /* 0x000ea20000002600 */
[----:B------:R-:W-:Y:S01]  /*0030*/  ULDC.64 UR4, c[0x0][0x240] ;  /* 0x0000900000047ab9 */ /* 0x000fe20000000a00 */
[----:B------:R-:W-:Y:S01]  /*0040*/  ULDC.64 UR28, c[0x0][0x208] ;  /* 0x00008200001c7ab9 */ /* 0x000fe20000000a00 */
[----:B------:R-:W3:Y:S05]  /*0050*/  S2R R0, SR_TID.X ;  /* 0x0000000000007919 */ /* 0x000eea0000002100 */
[----:B------:R-:W4:Y:S08]  /*0060*/  LDC.64 R34, c[0x0][0x210] ;  /* 0x00008400ff227b82 */ /* 0x000f300000000a00 */
[----:B------:R-:W5:Y:S01]  /*0070*/  LDC R38, c[0x0][0x248] ;  /* 0x00009200ff267b82 */ /* 0x000f620000000800 */
[----:B--2---:R-:W-:Y:S01]  /*0080*/  UIMAD UR4, UR26, UR4, URZ ;  /* 0x000000041a0472a4 */ /* 0x004fe2000f8e023f */
[----:B-1----:R-:W-:Y:S01]  /*0090*/  IMAD.SHL.U32 R19, R19, 0x40, RZ ;  /* 0x0000004013137824 */ /* 0x002fe200078e00ff */
[----:B---3--:R-:W-:-:S04]  /*00a0*/  SHF.R.U32.HI R16, RZ, 0x6, R0 ;  /* 0x00000006ff107819 */ /* 0x008fc80000011600 */
[----:B------:R-:W-:Y:S02]  /*00b0*/  LOP3.LUT R2, R19, 0x3f, R0, 0xf8, !PT ;  /* 0x0000003f13027812 */ /* 0x000fe400078ef800 */
[----:B------:R-:W-:Y:S02]  /*00c0*/  SGXT.U32 R16, R16, 0x2 ;  /* 0x000000021010781a */ /* 0x000fe40000000000 */
[----:B------:R-:W-:Y:S01]  /*00d0*/  LEA.HI R18, R0, 0xc, RZ, 0x1a ;  /* 0x0000000c00127811 */ /* 0x000fe200078fd0ff */
[----:B------:R-:W-:Y:S01]  /*00e0*/  IMAD R3, R2, UR5, RZ ;  /* 0x0000000502037c24 */ /* 0x000fe2000f8e02ff */
[----:B------:R-:W-:Y:S01]  /*00f0*/  USHF.R.S32.HI UR5, URZ, 0x1f, UR4 ;  /* 0x0000001f3f057899 */ /* 0x000fe20008011404 */
[----:B------:R-:W-:Y:S02]  /*0100*/  LEA.HI R22, R0, 0x2c, RZ, 0x1a ;  /* 0x0000002c00167811 */ /* 0x000fe400078fd0ff */
[----:B-----5:R-:W-:Y:S01]  /*0110*/  IMAD R9, R18, R38, RZ ;  /* 0x0000002612097224 */ /* 0x020fe200078e02ff */
[----:B----4-:R-:W-:-:S02]  /*0120*/  IADD3 R34, P0, P1, R3, UR4, R34 ;  /* 0x0000000403227c10 */ /* 0x010fc4000f91e022 */
[----:B------:R-:W-:Y:S01]  /*0130*/  SHF.R.S32.HI R4, RZ, 0x1f, R3 ;  /* 0x0000001fff047819 */ /* 0x000fe20000011403 */
[----:B------:R-:W-:Y:S01]  /*0140*/  IMAD R3, R16, R38, RZ ;  /* 0x0000002610037224 */ /* 0x000fe200078e02ff */
[----:B------:R-:W-:Y:S02]  /*0150*/  LEA.HI R20, R0, 0x1c, RZ, 0x1a ;  /* 0x0000001c00147811 */ /* 0x000fe400078fd0ff */
[----:B------:R-:W-:Y:S01]  /*0160*/  IADD3.X R36, R4, UR5, R35, P0, P1 ;  /* 0x0000000504247c10 */ /* 0x000fe200087e2423 */
[----:B------:R-:W-:Y:S01]  /*0170*/  IMAD R8, R38, 0x4, R3 ;  /* 0x0000000426087824 */ /* 0x000fe200078e0203 */
[C---:B------:R-:W-:Y:S01]  /*0180*/  IADD3 R4, P0, R3.reuse, R34, RZ ;  /* 0x0000002203047210 */ /* 0x040fe20007f1e0ff */
[-C--:B------:R-:W-:Y:S02]  /*0190*/  IMAD R15, R22, R38.reuse, RZ ;  /* 0x00000026160f7224 */ /* 0x080fe400078e02ff */
[----:B------:R-:W-:Y:S01]  /*01a0*/  IMAD R13, R20, R38, RZ ;  /* 0x00000026140d7224 */ /* 0x000fe200078e02ff */
[----:B------:R-:W-:-:S02]  /*01b0*/  LEA.HI.X.SX32 R5, R3, R36, 0x1, P0 ;  /* 0x0000002403057211 */ /* 0x000fc400000f0eff */
[CC--:B------:R-:W-:Y:S01]  /*01c0*/  IADD3 R10, P0, R9.reuse, R34.reuse, RZ ;  /* 0x00000022090a7210 */ /* 0x0c0fe20007f1e0ff */
[----:B------:R-:W-:Y:S01]  /*01d0*/  IMAD R3, R38, 0x4, R8 ;  /* 0x0000000426037824 */ /* 0x000fe200078e0208 */
[C---:B------:R-:W-:Y:S01]  /*01e0*/  IADD3 R6, P1, R8.reuse, R34, RZ ;  /* 0x0000002208067210 */ /* 0x040fe20007f3e0ff */
[----:B------:R1:W2:Y:S01]  /*01f0*/  LDG.E.U8 R23, desc[UR28][R4.64] ;  /* 0x0000001c04177981 */ /* 0x0002a2000c1e1100 */
[----:B------:R-:W-:Y:S02]  /*0200*/  LEA.HI.X.SX32 R11, R9, R36, 0x1, P0 ;  /* 0x00000024090b7211 */ /* 0x000fe400000f0eff */
[C---:B------:R-:W-:Y:S02]  /*0210*/  IADD3 R14, P0, R15.reuse, R34, RZ ;  /* 0x000000220f0e7210 */ /* 0x040fe40007f1e0ff */
[-C--:B------:R-:W-:Y:S01]  /*0220*/  LEA.HI.X.SX32 R7, R8, R36.reuse, 0x1, P1 ;  /* 0x0000002408077211 */ /* 0x080fe200008f0eff */
[----:B------:R3:W4:Y:S01]  /*0230*/  LDG.E.U8 R27, desc[UR28][R10.64] ;  /* 0x0000001c0a1b7981 */ /* 0x000722000c1e1100 */
[----:B------:R-:W-:-:S02]  /*0240*/  LEA.HI.X.SX32 R15, R15, R36, 0x1, P0 ;  /* 0x000000240f0f7211 */ /* 0x000fc400000f0eff */
[C---:B------:R-:W-:Y:S01]  /*0250*/  IADD3 R8, P0, R3.reuse, R34, RZ ;  /* 0x0000002203087210 */ /* 0x040fe20007f1e0ff */
[C---:B-1----:R-:W-:Y:S01]  /*0260*/  IMAD R5, R38.reuse, 0x8, R3 ;  /* 0x0000000826057824 */ /* 0x042fe200078e0203 */
[----:B------:R1:W5:Y:S02]  /*0270*/  LDG.E.U8 R25, desc[UR28][R6.64] ;  /* 0x0000001c06197981 */ /* 0x000364000c1e1100 */
[----:B------:R-:W-:Y:S01]  /*0280*/  LEA.HI.X.SX32 R9, R3, R36, 0x1, P0 ;  /* 0x0000002403097211 */ /* 0x000fe200000f0eff */
[C---:B------:R-:W-:Y:S01]  /*0290*/  IMAD R3, R38.reuse, 0x4, R5 ;  /* 0x0000000426037824 */ /* 0x040fe200078e0205 */
[-C--:B------:R-:W-:Y:S01]  /*02a0*/  IADD3 R4, P0, R5, R34.reuse, RZ ;  /* 0x0000002205047210 */ /* 0x080fe20007f1e0ff */
[----:B------:R0:W5:Y:S01]  /*02b0*/  LDG.E.U8 R33, desc[UR28][R14.64] ;  /* 0x0000001c0e217981 */ /* 0x000162000c1e1100 */
[----:B------:R-:W-:Y:S01]  /*02c0*/  IADD3 R12, P1, R13, R34, RZ ;  /* 0x000000220d0c7210 */ /* 0x000fe20007f3e0ff */
[----:B---3--:R-:W-:Y:S01]  /*02d0*/  IMAD R11, R38, 0x4, R3 ;  /* 0x00000004260b7824 */ /* 0x008fe200078e0203 */
[----:B------:R-:W-:Y:S01]  /*02e0*/  LEA.HI.X.SX32 R5, R5, R36, 0x1, P0 ;  /* 0x0000002405057211 */ /* 0x000fe200000f0eff */
[----:B------:R-:W3:Y:S01]  /*02f0*/  LDG.E.U8 R26, desc[UR28][R8.64] ;  /* 0x0000001c081a7981 */ /* 0x000ee2000c1e1100 */
[----:B-1----:R-:W-:-:S02]  /*0300*/  IADD3 R6, P0, R3, R34, RZ ;  /* 0x0000002203067210 */ /* 0x002fc40007f1e0ff */
[-C--:B------:R-:W-:Y:S01]  /*0310*/  LEA.HI.X.SX32 R13, R13, R36.reuse, 0x1, P1 ;  /* 0x000000240d0d7211 */ /* 0x080fe200008f0eff */
[----:B------:R-:W3:Y:S01]  /*0320*/  LDG.E.U8 R28, desc[UR28][R4.64] ;  /* 0x0000001c041c7981 */ /* 0x000ee2000c1e1100 */
[----:B------:R-:W-:Y:S01]  /*0330*/  LEA.HI.X.SX32 R7, R3, R36, 0x1, P0 ;  /* 0x0000002403077211 */ /* 0x000fe200000f0eff */
[C---:B------:R-:W-:Y:S01]  /*0340*/  IMAD R3, R38.reuse, 0x8, R11 ;  /* 0x0000000826037824 */ /* 0x040fe200078e020b */
[C---:B------:R-:W-:Y:S01]  /*0350*/  IADD3 R10, P0, R11.reuse, R34, RZ ;  /* 0x000000220b0a7210 */ /* 0x040fe20007f1e0ff */
[----:B------:R1:W3:Y:S02]  /*0360*/  LDG.E.U8 R31, desc[UR28][R12.64] ;  /* 0x0000001c0c1f7981 */ /* 0x0002e4000c1e1100 */
[----:B0-----:R-:W-:Y:S01]  /*0370*/  IMAD R14, R38, 0x4, R3 ;  /* 0x00000004260e7824 */ /* 0x001fe200078e0203 */
[----:B------:R-:W-:Y:S01]  /*0380*/  LEA.HI.X.SX32 R11, R11, R36, 0x1, P0 ;  /* 0x000000240b0b7211 */ /* 0x000fe200000f0eff */
[----:B------:R0:W3:Y:S01]  /*0390*/  LDG.E.U8 R29, desc[UR28][R6.64] ;  /* 0x0000001c061d7981 */ /* 0x0000e2000c1e1100 */
[----:B------:R-:W-:-:S03]  /*03a0*/  LEA.HI R24, R0, 0x3c, RZ, 0x1a ;  /* 0x0000003c00187811 */ /* 0x000fc600078fd0ff */
[----:B------:R0:W3:Y:S01]  /*03b0*/  LDG.E.U8 R30, desc[UR28][R10.64] ;  /* 0x0000001c0a1e7981 */ /* 0x0000e2000c1e1100 */
[----:B-1----:R-:W-:-:S04]  /*03c0*/  IADD3 R12, P0, R3, R34, RZ ;  /* 0x00000022030c7210 */ /* 0x002fc80007f1e0ff */
[----:B------:R-:W-:Y:S01]  /*03d0*/  LEA.HI.X.SX32 R13, R3, R36, 0x1, P0 ;  /* 0x00000024030d7211 */ /* 0x000fe200000f0eff */
[----:B------:R-:W-:Y:S01]  /*03e0*/  IMAD R3, R38, 0x4, R14 ;  /* 0x0000000426037824 */ /* 0x000fe200078e020e */
[----:B------:R-:W-:Y:S01]  /*03f0*/  IADD3 R8, P0, R14, R34, RZ ;  /* 0x000000220e087210 */ /* 0x000fe20007f1e0ff */
[----:B------:R-:W-:Y:S02]  /*0400*/  IMAD R21, R24, R38, RZ ;  /* 0x0000002618157224 */ /* 0x000fe400078e02ff */
[----:B------:R1:W3:Y:S01]  /*0410*/  LDG.E.U8 R32, desc[UR28][R12.64] ;  /* 0x0000001c0c207981 */ /* 0x0002e2000c1e1100 */
[----:B------:R-:W-:Y:S01]  /*0420*/  LEA.HI.X.SX32 R9, R14, R36, 0x1, P0 ;  /* 0x000000240e097211 */ /* 0x000fe200000f0eff */
[----:B------:R-:W-:Y:S01]  /*0430*/  IMAD R15, R38, 0x8, R3 ;  /* 0x00000008260f7824 */ /* 0x000fe200078e0203 */
[----:B------:R-:W-:-:S04]  /*0440*/  IADD3 R4, P0, R3, R34, RZ ;  /* 0x0000002203047210 */ /* 0x000fc80007f1e0ff */
[----:B------:R-:W-:Y:S01]  /*0450*/  LEA.HI.X.SX32 R5, R3, R36, 0x1, P0 ;  /* 0x0000002403057211 */ /* 0x000fe200000f0eff */
[C---:B------:R-:W-:Y:S01]  /*0460*/  IMAD R3, R38.reuse, 0x4, R15 ;  /* 0x0000000426037824 */ /* 0x040fe200078e020f */
[C---:B0-----:R-:W-:Y:S01]  /*0470*/  IADD3 R6, P0, R15.reuse, R34, RZ ;  /* 0x000000220f067210 */ /* 0x041fe20007f1e0ff */
[----:B------:R0:W3:Y:S02]  /*0480*/  LDG.E.U8 R9, desc[UR28][R8.64] ;  /* 0x0000001c08097981 */ /* 0x0000e4000c1e1100 */
[----:B------:R-:W-:Y:S01]  /*0490*/  IMAD R17, R38, 0x4, R3 ;  /* 0x0000000426117824 */ /* 0x000fe200078e0203 */
[----:B------:R-:W-:Y:S01]  /*04a0*/  LEA.HI.X.SX32 R7, R15, R36, 0x1, P0 ;  /* 0x000000240f077211 */ /* 0x000fe200000f0eff */
[----:B------:R0:W3:Y:S01]  /*04b0*/  LDG.E.U8 R4, desc[UR28][R4.64] ;  /* 0x0000001c04047981 */ /* 0x0000e2000c1e1100 */
[-C--:B------:R-:W-:Y:S02]  /*04c0*/  IADD3 R14, P2, R21, R34.reuse, RZ ;  /* 0x00000022150e7210 */ /* 0x080fe40007f5e0ff */
[-C--:B------:R-:W-:Y:S01]  /*04d0*/  IADD3 R10, P1, R3, R34.reuse, RZ ;  /* 0x00000022030a7210 */ /* 0x080fe20007f3e0ff */
[----:B------:R0:W3:Y:S01]  /*04e0*/  LDG.E.U8 R6, desc[UR28][R6.64] ;  /* 0x0000001c06067981 */ /* 0x0000e2000c1e1100 */
[----:B-1----:R-:W-:-:S02]  /*04f0*/  IADD3 R12, P0, R17, R34, RZ ;  /* 0x00000022110c7210 */ /* 0x002fc40007f1e0ff */
[-C--:B------:R-:W-:Y:S02]  /*0500*/  LEA.HI.X.SX32 R11, R3, R36.reuse, 0x1, P1 ;  /* 0x00000024030b7211 */ /* 0x080fe400008f0eff */
[-C--:B------:R-:W-:Y:S02]  /*0510*/  LEA.HI.X.SX32 R15, R21, R36.reuse, 0x1, P2 ;  /* 0x00000024150f7211 */ /* 0x080fe400010f0eff */
[----:B------:R-:W-:Y:S01]  /*0520*/  LEA.HI.X.SX32 R13, R17, R36, 0x1, P0 ;  /* 0x00000024110d7211 */ /* 0x000fe200000f0eff */
[----:B------:R-:W3:Y:S04]  /*0530*/  LDG.E.U8 R10, desc[UR28][R10.64] ;  /* 0x0000001c0a0a7981 */ /* 0x000ee8000c1e1100 */
[----:B------:R-:W3:Y:S04]  /*0540*/  LDG.E.U8 R12, desc[UR28][R12.64] ;  /* 0x0000001c0c0c7981 */ /* 0x000ee8000c1e1100 */
[----:B------:R-:W3:Y:S01]  /*0550*/  LDG.E.U8 R14, desc[UR28][R14.64] ;  /* 0x0000001c0e0e7981 */ /* 0x000ee2000c1e1100 */
[----:B------:R-:W1:Y:S01]  /*0560*/  S2UR UR4, SR_CgaCtaId ;  /* 0x00000000000479c3 */ /* 0x000e620000008800 */
[C---:B------:R-:W-:Y:S01]  /*0570*/  IMAD.SHL.U32 R3, R0.reuse, 0x8, RZ ;  /* 0x0000000800037824 */ /* 0x040fe200078e00ff */
[----:B0-----:R-:W-:-:S04]  /*0580*/  LOP3.LUT R8, R0, 0x3f, RZ, 0xc0, !PT ;  /* 0x0000003f00087812 */ /* 0x001fc800078ec0ff */
[----:B------:R-:W-:Y:S01]  /*0590*/  LOP3.LUT R3, R3, 0x30, RZ, 0xc0, !PT ;  /* 0x0000003003037812 */ /* 0x000fe200078ec0ff */
[----:B------:R-:W-:-:S04]  /*05a0*/  UMOV UR27, 0x400 ;  /* 0x00000400001b7882 */ /* 0x000fc80000000000 */
[----:B------:R-:W-:-:S05]  /*05b0*/  IMAD R3, R8, 0x40, R3 ;  /* 0x0000004008037824 */ /* 0x000fca00078e0203 */
[----:B------:R-:W-:Y:S01]  /*05c0*/  LOP3.LUT R34, R3, R16, RZ, 0xfc, !PT ;  /* 0x0000001003227212 */ /* 0x000fe200078efcff */
[----:B-1----:R-:W-:-:S03]  /*05d0*/  ULEA UR27, UR4, UR27, 0x18 ;  /* 0x0000001b041b7291 */ /* 0x002fc6000f8ec03f */
[C---:B------:R-:W-:Y:S02]  /*05e0*/  LOP3.LUT R3, R34.reuse, 0x10, RZ, 0x3c, !PT ;  /* 0x0000001022037812 */ /* 0x040fe400078e3cff */
[C---:B------:R-:W-:Y:S02]  /*05f0*/  LOP3.LUT R5, R34.reuse, 0x20, RZ, 0x3c, !PT ;  /* 0x0000002022057812 */ /* 0x040fe400078e3cff */
[----:B------:R-:W-:Y:S01]  /*0600*/  LOP3.LUT R7, R34, 0x30, RZ, 0x3c, !PT ;  /* 0x0000003022077812 */ /* 0x000fe200078e3cff */
[----:B------:R-:W-:Y:S01]  /*0610*/  IMAD.MOV.U32 R54, RZ, RZ, -0x800000 ;  /* 0xff800000ff367424 */ /* 0x000fe200078e00ff */
[----:B------:R-:W-:Y:S01]  /*0620*/  CS2R R88, SRZ ;  /* 0x0000000000587805 */ /* 0x000fe2000001ff00 */
[----:B------:R-:W-:Y:S01]  /*0630*/  IMAD.MOV.U32 R216, RZ, RZ, 0x3f800000 ;  /* 0x3f800000ffd87424 */ /* 0x000fe200078e00ff */
[----:B------:R-:W-:Y:S01]  /*0640*/  CS2R R90, SRZ ;  /* 0x00000000005a7805 */ /* 0x000fe2000001ff00 */
[----:B------:R-:W-:Y:S01]  /*0650*/  IMAD.MOV.U32 R217, RZ, RZ, 0x3f800000 ;  /* 0x3f800000ffd97424 */ /* 0x000fe200078e00ff */
[----:B------:R-:W-:Y:S01]  /*0660*/  CS2R R92, SRZ ;  /* 0x00000000005c7805 */ /* 0x000fe2000001ff00 */
[----:B------:R-:W-:Y:S01]  /*0670*/  IMAD.MOV.U32 R80, RZ, RZ, -0x800000 ;  /* 0xff800000ff507424 */ /* 0x000fe200078e00ff */
[----:B------:R-:W-:-:S02]  /*0680*/  CS2R R94, SRZ ;  /* 0x00000000005e7805 */ /* 0x000fc4000001ff00 */
[----:B------:R-:W-:Y:S02]  /*0690*/  CS2R R96, SRZ ;  /* 0x0000000000607805 */ /* 0x000fe4000001ff00 */
[----:B------:R-:W-:Y:S02]  /*06a0*/  CS2R R98, SRZ ;  /* 0x0000000000627805 */ /* 0x000fe4000001ff00 */
[----:B------:R-:W-:Y:S02]  /*06b0*/  CS2R R100, SRZ ;  /* 0x0000000000647805 */ /* 0x000fe4000001ff00 */
[----:B------:R-:W-:Y:S01]  /*06c0*/  CS2R R102, SRZ ;  /* 0x0000000000667805 */ /* 0x000fe2000001ff00 */
[----:B--2---:R-:W-:Y:S04]  /*06d0*/  STS.U8 [R34+UR27+0x2000], R23 ;  /* 0x0020001722007988 */ /* 0x004fe8000800001b */
[----:B----4-:R-:W-:Y:S04]  /*06e0*/  STS.U8 [R34+UR27+0x200c], R27 ;  /* 0x00200c1b22007988 */ /* 0x010fe8000800001b */
[----:B-----5:R-:W-:Y:S04]  /*06f0*/  STS.U8 [R34+UR27+0x2004], R25 ;  /* 0x0020041922007988 */ /* 0x020fe8000800001b */
[----:B---3--:R-:W-:Y:S04]  /*0700*/  STS.U8 [R34+UR27+0x2008], R26 ;  /* 0x0020081a22007988 */ /* 0x008fe8000800001b */
[----:B------:R-:W-:Y:S04]  /*0710*/  STS.U8 [R3+UR27+0x2000], R28 ;  /* 0x0020001c03007988 */ /* 0x000fe8000800001b */
[----:B------:R-:W-:Y:S04]  /*0720*/  STS.U8 [R3+UR27+0x200c], R31 ;  /* 0x00200c1f03007988 */ /* 0x000fe8000800001b */
[----:B------:R-:W-:Y:S04]  /*0730*/  STS.U8 [R3+UR27+0x2004], R29 ;  /* 0x0020041d03007988 */ /* 0x000fe8000800001b */
[----:B------:R0:W-:Y:S02]  /*0740*/  STS.U8 [R3+UR27+0x2008], R30 ;  /* 0x0020081e03007988 */ /* 0x0001e4000800001b */
[----:B0-----:R-:W-:-:S05]  /*0750*/  VIADD R3, R19, 0x40 ;  /* 0x0000004013037836 */ /* 0x001fca0000000000 */
[----:B------:R-:W-:Y:S01]  /*0760*/  ISETP.GE.AND P0, PT, R3, 0x1, PT ;  /* 0x000000010300780c */ /* 0x000fe20003f06270 */
[----:B------:R-:W-:Y:S04]  /*0770*/  STS.U8 [R5+UR27+0x2000], R32 ;  /* 0x0020002005007988 */ /* 0x000fe8000800001b */
[----:B------:R-:W-:Y:S04]  /*0780*/  STS.U8 [R5+UR27+0x200c], R33 ;  /* 0x00200c2105007988 */ /* 0x000fe8000800001b */
[----:B------:R-:W-:Y:S04]  /*0790*/  STS.U8 [R5+UR27+0x2004], R9 ;  /* 0x0020040905007988 */ /* 0x000fe8000800001b */
[----:B------:R0:W-:Y:S04]  /*07a0*/  STS.U8 [R5+UR27+0x2008], R4 ;  /* 0x0020080405007988 */ /* 0x0001e8000800001b */
[----:B------:R1:W-:Y:S04]  /*07b0*/  STS.U8 [R7+UR27+0x2000], R6 ;  /* 0x0020000607007988 */ /* 0x0003e8000800001b */
[----:B------:R1:W-:Y:S01]  /*07c0*/  STS.U8 [R7+UR27+0x2004], R10 ;  /* 0x0020040a07007988 */ /* 0x0003e2000800001b */
[----:B0-----:R-:W-:-:S03]  /*07d0*/  LOP3.LUT R4, R0, 0x60, RZ, 0xc0, !PT ;  /* 0x0000006000047812 */ /* 0x001fc600078ec0ff */
[----:B------:R1:W-:Y:S04]  /*07e0*/  STS.U8 [R7+UR27+0x2008], R12 ;  /* 0x0020080c07007988 */ /* 0x0003e8000800001b */
[----:B------:R1:W-:Y:S01]  /*07f0*/  STS.U8 [R7+UR27+0x200c], R14 ;  /* 0x00200c0e07007988 */ /* 0x0003e2000800001b */
[----:B------:R-:W-:Y:S05]  /*0800*/  @!P0 BRA `(.L_x_0) ;  /* 0x00000050008c8947 */ /* 0x000fea0003800000 */
[----:B------:R-:W0:Y:S01]  /*0810*/  LDC.64 R156, c[0x0][0x250] ;  /* 0x00009400ff9c7b82 */ /* 0x000e220000000a00 */
[----:B------:R-:W-:Y:S01]  /*0820*/  SHF.R.U32.HI R5, RZ, 0x2, R0 ;  /* 0x00000002ff057819 */ /* 0x000fe20000011600 */
[----:B------:R-:W-:Y:S01]  /*0830*/  ULDC.64 UR24, c[0x0][0x260] ;  /* 0x0000980000187ab9 */ /* 0x000fe20000000a00 */
[----:B------:R-:W-:Y:S01]  /*0840*/  SHF.R.U32.HI R4, RZ, 0x1, R4 ;  /* 0x00000001ff047819 */ /* 0x000fe20000011604 */
[----:B------:R-:W-:Y:S01]  /*0850*/  ULDC UR4, c[0x0][0x258] ;  /* 0x0000960000047ab9 */ /* 0x000fe20000000800 */
[----:B------:R-:W-:Y:S01]  /*0860*/  SGXT.U32 R5, R5, 0x3 ;  /* 0x000000030505781a */ /* 0x000fe20000000000 */
[----:B------:R-:W-:Y:S01]  /*0870*/  UIMAD UR24, UR26, UR24, URZ ;  /* 0x000000181a1872a4 */ /* 0x000fe2000f8e023f */
[----:B-1----:R-:W-:Y:S01]  /*0880*/  LOP3.LUT R6, R0, 0x7f, RZ, 0xc0, !PT ;  /* 0x0000007f00067812 */ /* 0x002fe200078ec0ff */
[----:B------:R-:W1:Y:S01]  /*0890*/  LDC R27, c[0x0][0x268] ;  /* 0x00009a00ff1b7b82 */ /* 0x000e620000000800 */
[----:B------:R-:W-:Y:S01]  /*08a0*/  LOP3.LUT R19, R19, R4, R5, 0xfe, !PT ;  /* 0x0000000413137212 */ /* 0x000fe200078efe05 */
[----:B------:R-:W-:Y:S01]  /*08b0*/  IMAD R7, R8, UR4, RZ ;  /* 0x0000000408077c24 */ /* 0x000fe2000f8e02ff */
[--C-:B------:R-:W-:Y:S01]  /*08c0*/  SHF.R.U32.HI R4, RZ, 0x7, R0.reuse ;  /* 0x00000007ff047819 */ /* 0x100fe20000011600 */
[----:B------:R-:W-:Y:S01]  /*08d0*/  IMAD R9, R6, UR25, RZ ;  /* 0x0000001906097c24 */ /* 0x000fe2000f8e02ff */
[----:B------:R-:W-:Y:S01]  /*08e0*/  SHF.R.U32.HI R10, RZ, 0x5, R0 ;  /* 0x00000005ff0a7819 */ /* 0x000fe20000011600 */
[----:B------:R-:W-:Y:S01]  /*08f0*/  ULDC.64 UR6, c[0x0][0x218] ;  /* 0x0000860000067ab9 */ /* 0x000fe20000000a00 */
[----:B------:R-:W-:Y:S01]  /*0900*/  SGXT.U32 R4, R4, 0x1 ;  /* 0x000000010404781a */ /* 0x000fe20000000000 */
[----:B------:R-:W2:Y:S01]  /*0910*/  LDC.64 R12, c[0x0][0x220] ;  /* 0x00008800ff0c7b82 */ /* 0x000ea20000000a00 */
[----:B------:R-:W-:Y:S01]  /*0920*/  USHF.R.S32.HI UR4, URZ, 0x1f, UR24 ;  /* 0x0000001f3f047899 */ /* 0x000fe20008011418 */
[----:B------:R-:W-:Y:S01]  /*0930*/  SHF.R.S32.HI R11, RZ, 0x1f, R7 ;  /* 0x0000001fff0b7819 */ /* 0x000fe20000011407 */
[----:B------:R-:W-:Y:S01]  /*0940*/  USHF.R.U32.HI UR22, URZ, 0x4, UR27 ;  /* 0x000000043f167899 */ /* 0x000fe2000801161b */
[----:B------:R-:W-:Y:S01]  /*0950*/  SHF.R.S32.HI R6, RZ, 0x1f, R9 ;  /* 0x0000001fff067819 */ /* 0x000fe20000011409 */
[----:B------:R-:W-:Y:S01]  /*0960*/  UMOV UR5, URZ ;  /* 0x0000003f00057c82 */ /* 0x000fe20008000000 */
[----:B------:R-:W-:Y:S01]  /*0970*/  LEA.HI R8, R0, 0x5c, RZ, 0x1a ;  /* 0x0000005c00087811 */ /* 0x000fe200078fd0ff */
[----:B------:R-:W-:Y:S01]  /*0980*/  USGXT.U32 UR22, UR22, 0xe ;  /* 0x0000000e1616789a */ /* 0x000fe20008000000 */
[-C--:B0-----:R-:W-:Y:S01]  /*0990*/  IMAD R16, R16, R157.reuse, RZ ;  /* 0x0000009d10107224 */ /* 0x081fe200078e02ff */
[----:B------:R-:W-:Y:S01]  /*09a0*/  UMOV UR8, 0xfffffffe ;  /* 0xfffffffe00087882 */ /* 0x000fe20000000000 */
[----:B------:R-:W-:Y:S01]  /*09b0*/  IMAD R110, R22, R157, RZ ;  /* 0x0000009d166e7224 */ /* 0x000fe200078e02ff */
[----:B------:R-:W-:Y:S01]  /*09c0*/  UIADD3 UR10, UP0, UR22, 0x2, URZ ;  /* 0x00000002160a7890 */ /* 0x000fe2000ff1e03f */
[C---:B------:R-:W-:Y:S01]  /*09d0*/  IMAD R22, R157.reuse, 0x4, R16 ;  /* 0x000000049d167824 */ /* 0x040fe200078e0210 */
[----:B------:R-:W-:Y:S01]  /*09e0*/  UMOV UR9, 0x7fffffdf ;  /* 0x7fffffdf00097882 */ /* 0x000fe20000000000 */
[----:B------:R-:W-:Y:S01]  /*09f0*/  IMAD R156, R156, UR26, RZ ;  /* 0x0000001a9c9c7c24 */ /* 0x000fe2000f8e02ff */
[----:B------:R-:W-:Y:S01]  /*0a00*/  UIADD3.X UR11, UR5, -0x7fffffe0, URZ, UP0, !UPT ;  /* 0x80000020050b7890 */ /* 0x000fe200087fe43f */
[----:B------:R-:W-:Y:S01]  /*0a10*/  IMAD R122, R157, 0x4, R22 ;  /* 0x000000049d7a7824 */ /* 0x000fe200078e0216 */
[----:B------:R-:W-:Y:S01]  /*0a20*/  CS2R R88, SRZ ;  /* 0x0000000000587805 */ /* 0x000fe2000001ff00 */
[----:B-1----:R-:W-:Y:S01]  /*0a30*/  IMAD R4, R4, R27, RZ ;  /* 0x0000001b04047224 */ /* 0x002fe200078e02ff */
[----:B------:R-:W-:Y:S01]  /*0a40*/  IADD3 R7, P0, P1, R7, UR6, R156 ;  /* 0x0000000607077c10 */ /* 0x000fe2000f91e09c */
[----:B------:R-:W-:Y:S01]  /*0a50*/  IMAD R124, R157, 0x8, R122 ;  /* 0x000000089d7c7824 */ /* 0x000fe200078e027a */
[----:B------:R-:W-:Y:S01]  /*0a60*/  SHF.R.S32.HI R156, RZ, 0x1f, R156 ;  /* 0x0000001fff9c7819 */ /* 0x000fe2000001149c */
[----:B------:R-:W-:Y:S01]  /*0a70*/  IMAD R170, R27, 0x2, R4 ;  /* 0x000000021baa7824 */ /* 0x000fe200078e0204 */
[----:B------:R-:W-:Y:S01]  /*0a80*/  UIADD3 UR6, UR27, 0x2000, URZ ;  /* 0x000020001b067890 */ /* 0x000fe2000fffe03f */
[----:B------:R-:W-:Y:S01]  /*0a90*/  IMAD R126, R157, 0x4, R124 ;  /* 0x000000049d7e7824 */ /* 0x000fe200078e027c */
[----:B--2---:R-:W-:Y:S01]  /*0aa0*/  IADD3 R25, P2, P3, R9, UR24, R12 ;  /* 0x0000001809197c10 */ /* 0x004fe2000fb5e00c */
[----:B------:R-:W-:Y:S01]  /*0ab0*/  IMAD R171, R27, 0x2, R170 ;  /* 0x000000021bab7824 */ /* 0x000fe200078e02aa */
[----:B------:R-:W-:Y:S01]  /*0ac0*/  R2UR UR24, R10 ;  /* 0x000000000a1872ca */ /* 0x000fe200000e0000 */
[----:B------:R-:W-:Y:S01]  /*0ad0*/  IMAD R128, R157, 0x4, R126 ;  /* 0x000000049d807824 */ /* 0x000fe200078e027e */
[----:B------:R-:W-:Y:S01]  /*0ae0*/  LEA.HI R10, R0, 0x6c, RZ, 0x1a ;  /* 0x0000006c000a7811 */ /* 0x000fe200078fd0ff */
[----:B------:R-:W-:Y:S01]  /*0af0*/  IMAD R172, R27, 0x2, R171 ;  /* 0x000000021bac7824 */ /* 0x000fe200078e02ab */
[----:B------:R-:W-:Y:S01]  /*0b00*/  IADD3.X R11, R11, UR7, R156, P0, P1 ;  /* 0x000000070b0b7c10 */ /* 0x000fe200087e249c */
[----:B------:R-:W-:Y:S01]  /*0b10*/  IMAD R130, R157, 0x8, R128 ;  /* 0x000000089d827824 */ /* 0x000fe200078e0280 */
[-C--:B------:R-:W-:Y:S01]  /*0b20*/  IADD3 R23, P1, R22, R7.reuse, RZ ;  /* 0x0000000716177210 */ /* 0x080fe20007f3e0ff */
[----:B------:R-:W-:Y:S01]  /*0b30*/  IMAD R176, R27, 0x2, R172 ;  /* 0x000000021bb07824 */ /* 0x000fe200078e02ac */
[----:B------:R-:W-:Y:S01]  /*0b40*/  IADD3 R109, P0, R110, R7, RZ ;  /* 0x000000076e6d7210 */ /* 0x000fe20007f1e0ff */
[----:B------:R-:W-:Y:S01]  /*0b50*/  IMAD R132, R157, 0x4, R130 ;  /* 0x000000049d847824 */ /* 0x000fe200078e0282 */
[-C--:B------:R-:W-:Y:S01]  /*0b60*/  LEA.HI.X.SX32 R22, R22, R11.reuse, 0x1, P1 ;  /* 0x0000000b16167211 */ /* 0x080fe200008f0eff */
[----:B------:R-:W-:Y:S01]  /*0b70*/  IMAD R177, R27, 0x2, R176 ;  /* 0x000000021bb17824 */ /* 0x000fe200078e02b0 */
[----:B------:R-:W-:Y:S01]  /*0b80*/  LEA.HI.X.SX32 R110, R110, R11, 0x1, P0 ;  /* 0x0000000b6e6e7211 */ /* 0x000fe200000f0eff */
[----:B------:R-:W-:Y:S01]  /*0b90*/  IMAD R134, R157, 0x4, R132 ;  /* 0x000000049d867824 */ /* 0x000fe200078e0284 */
[----:B------:R-:W-:Y:S01]  /*0ba0*/  IADD3 R121, P0, R122, R7, RZ ;  /* 0x000000077a797210 */ /* 0x000fe20007f1e0ff */
[----:B------:R-:W-:Y:S01]  /*0bb0*/  IMAD R178, R27, 0x2, R177 ;  /* 0x000000021bb27824 */ /* 0x000fe200078e02b1 */
[----:B------:R-:W-:Y:S01]  /*0bc0*/  IADD3.X R5, R6, UR4, R13, P2, P3 ;  /* 0x0000000406057c10 */ /* 0x000fe200097e640d */
[----:B------:R-:W-:Y:S01]  /*0bd0*/  IMAD R136, R157, 0x8, R134 ;  /* 0x000000089d887824 */ /* 0x000fe200078e0286 */
[----:B------:R-:W-:Y:S01]  /*0be0*/  LEA.HI.X.SX32 R122, R122, R11, 0x1, P0 ;  /* 0x0000000b7a7a7211 */ /* 0x000fe200000f0eff */
[----:B------:R-:W-:Y:S01]  /*0bf0*/  IMAD R182, R27, 0x2, R178 ;  /* 0x000000021bb67824 */ /* 0x000fe200078e02b2 */
[-C--:B------:R-:W-:Y:S01]  /*0c00*/  IADD3 R125, P0, R126, R7.reuse, RZ ;  /* 0x000000077e7d7210 */ /* 0x080fe20007f1e0ff */
[C---:B------:R-:W-:Y:S01]  /*0c10*/  IMAD R138, R157.reuse, 0x4, R136 ;  /* 0x000000049d8a7824 */ /* 0x040fe200078e0288 */
[----:B------:R-:W-:Y:S01]  /*0c20*/  IADD3 R21, P2, R16, R7, RZ ;  /* 0x0000000710157210 */ /* 0x000fe20007f5e0ff */
[----:B------:R-:W-:Y:S01]  /*0c30*/  IMAD R10, R10, R157, RZ ;  /* 0x0000009d0a0a7224 */ /* 0x000fe200078e02ff */
[----:B------:R-:W-:Y:S01]  /*0c40*/  LEA.HI.X.SX32 R126, R126, R11, 0x1, P0 ;  /* 0x0000000b7e7e7211 */ /* 0x000fe200000f0eff */
        /* <DEDUP_REMOVED lines=9> */
[-C--:B------:R-:W-:Y:S01]  /*0ce0*/  IADD3 R123, P1, R124, R7.reuse, RZ ;  /* 0x000000077c7b7210 */ /* 0x080fe20007f3e0ff */
[----:B------:R-:W-:Y:S01]  /*0cf0*/  IMAD R188, R27, 0x2, R184 ;  /* 0x000000021bbc7824 */ /* 0x000fe200078e02b8 */
[----:B------:R-:W-:Y:S01]  /*0d00*/  IADD3 R133, P0, R134, R7, RZ ;  /* 0x0000000786857210 */ /* 0x000fe20007f1e0ff */
[----:B------:R-:W-:Y:S01]  /*0d10*/  IMAD R146, R157, 0x4, R144 ;  /* 0x000000049d927824 */ /* 0x000fe200078e0290 */
[----:B------:R-:W-:Y:S01]  /*0d20*/  LEA.HI.X.SX32 R124, R124, R11, 0x1, P1 ;  /* 0x0000000b7c7c7211 */ /* 0x000fe200008f0eff */
        /* <DEDUP_REMOVED lines=15> */
[----:B------:R-:W-:Y:S01]  /*0e20*/  LEA.HI.X.SX32 R138, R138, R11, 0x1, P0 ;  /* 0x0000000b8a8a7211 */ /* 0x000fe200000f0eff */
[----:B------:R-:W-:Y:S01]  /*0e30*/  IMAD R8, R8, R157, RZ ;  /* 0x0000009d08087224 */ /* 0x000fe200078e02ff */
[----:B------:R-:W-:Y:S01]  /*0e40*/  LEA.HI.X.SX32 R136, R136, R11, 0x1, P1 ;  /* 0x0000000b88887211 */ /* 0x000fe200008f0eff */
[----:B------:R-:W-:Y:S01]  /*0e50*/  IMAD R196, R27, 0x2, R195 ;  /* 0x000000021bc47824 */ /* 0x000fe200078e02c3 */
[----:B------:R-:W-:Y:S01]  /*0e60*/  IADD3 R139, P1, R140, R7, RZ ;  /* 0x000000078c8b7210 */ /* 0x000fe20007f3e0ff */
[----:B------:R-:W-:Y:S01]  /*0e70*/  IMAD R106, R20, R157, RZ ;  /* 0x0000009d146a7224 */ /* 0x000fe200078e02ff */
[-C--:B------:R-:W-:Y:S01]  /*0e80*/  LEA.HI.X.SX32 R20, R16, R11.reuse, 0x1, P2 ;  /* 0x0000000b10147211 */ /* 0x080fe200010f0eff */
[----:B------:R-:W-:Y:S01]  /*0e90*/  IMAD R156, R157, 0x4, R154 ;  /* 0x000000049d9c7824 */ /* 0x000fe200078e029a */
[----:B------:R-:W-:Y:S01]  /*0ea0*/  LEA.HI.X.SX32 R140, R140, R11, 0x1, P1 ;  /* 0x0000000b8c8c7211 */ /* 0x000fe200008f0eff */
[----:B------:R-:W-:Y:S01]  /*0eb0*/  IMAD R200, R27, 0x2, R196 ;  /* 0x000000021bc87824 */ /* 0x000fe200078e02c4 */
[-C--:B------:R-:W-:Y:S01]  /*0ec0*/  IADD3 R115, P2, R8, R7.reuse, RZ ;  /* 0x0000000708737210 */ /* 0x080fe20007f5e0ff */
[----:B------:R-:W-:Y:S01]  /*0ed0*/  IMAD R158, R157, 0x4, R156 ;  /* 0x000000049d9e7824 */ /* 0x000fe200078e029c */
[-C--:B------:R-:W-:Y:S01]  /*0ee0*/  IADD3 R141, P0, R142, R7.reuse, RZ ;  /* 0x000000078e8d7210 */ /* 0x080fe20007f1e0ff */
[----:B------:R-:W-:Y:S01]  /*0ef0*/  IMAD R201, R27, 0x2, R200 ;  /* 0x000000021bc97824 */ /* 0x000fe200078e02c8 */
[----:B------:R-:W-:Y:S01]  /*0f00*/  IADD3 R143, P1, R144, R7, RZ ;  /* 0x00000007908f7210 */ /* 0x000fe20007f3e0ff */
[----:B------:R-:W-:Y:S01]  /*0f10*/  IMAD R160, R157, 0x8, R158 ;  /* 0x000000089da07824 */ /* 0x000fe200078e029e */
[-C--:B------:R-:W-:Y:S01]  /*0f20*/  LEA.HI.X.SX32 R116, R8, R11.reuse, 0x1, P2 ;  /* 0x0000000b08747211 */ /* 0x080fe200010f0eff */
[----:B------:R-:W-:Y:S01]  /*0f30*/  IMAD R202, R27, 0x2, R201 ;  /* 0x000000021bca7824 */ /* 0x000fe200078e02c9 */
[-C--:B------:R-:W-:Y:S01]  /*0f40*/  LEA.HI.X.SX32 R142, R142, R11.reuse, 0x1, P0 ;  /* 0x0000000b8e8e7211 */ /* 0x080fe200000f0eff */
[----:B------:R-:W-:Y:S01]  /*0f50*/  IMAD R162, R157, 0x4, R160 ;  /* 0x000000049da27824 */ /* 0x000fe200078e02a0 */
[----:B------:R-:W-:Y:S01]  /*0f60*/  LEA.HI.X.SX32 R144, R144, R11, 0x1, P1 ;  /* 0x0000000b90907211 */ /* 0x000fe200008f0eff */
[----:B------:R-:W-:Y:S01]  /*0f70*/  IMAD R206, R27, 0x2, R202 ;  /* 0x000000021bce7824 */ /* 0x000fe200078e02ca */
[-C--:B------:R-:W-:Y:S01]  /*0f80*/  IADD3 R145, P0, R146, R7.reuse, RZ ;  /* 0x0000000792917210 */ /* 0x080fe20007f1e0ff */
[----:B------:R-:W-:Y:S01]  /*0f90*/  IMAD R164, R157, 0x4, R162 ;  /* 0x000000049da47824 */ /* 0x000fe200078e02a2 */
[-C--:B------:R-:W-:Y:S01]  /*0fa0*/  IADD3 R147, P1, R148, R7.reuse, RZ ;  /* 0x0000000794937210 */ /* 0x080fe20007f3e0ff */
[C---:B------:R-:W-:Y:S01]  /*0fb0*/  IMAD R207, R27.reuse, 0x2, R206 ;  /* 0x000000021bcf7824 */ /* 0x040fe200078e02ce */
[----:B------:R-:W-:Y:S01]  /*0fc0*/  IADD3 R149, P2, R150, R7, RZ ;  /* 0x0000000796957210 */ /* 0x000fe20007f5e0ff */
[----:B------:R-:W-:Y:S01]  /*0fd0*/  IMAD R18, R18, R157, RZ ;  /* 0x0000009d12127224 */ /* 0x000fe200078e02ff */
[-C--:B------:R-:W-:Y:S01]  /*0fe0*/  LEA.HI.X.SX32 R146, R146, R11.reuse, 0x1, P0 ;  /* 0x0000000b92927211 */ /* 0x080fe200000f0eff */
[C---:B------:R-:W-:Y:S01]  /*0ff0*/  IMAD R208, R27.reuse, 0x2, R207 ;  /* 0x000000021bd07824 */ /* 0x040fe200078e02cf */
[----:B------:R-:W-:Y:S01]  /*1000*/  LEA.HI.X.SX32 R148, R148, R11, 0x1, P1 ;  /* 0x0000000b94947211 */ /* 0x000fe200008f0eff */
[----:B------:R-:W-:Y:S01]  /*1010*/  IMAD R24, R24, R157, RZ ;  /* 0x0000009d18187224 */ /* 0x000fe200078e02ff */
[----:B------:R-:W-:Y:S01]  /*1020*/  LEA.HI.X.SX32 R150, R150, R11, 0x1, P2 ;  /* 0x0000000b96967211 */ /* 0x000fe200010f0eff */
[C---:B------:R-:W-:Y:S01]  /*1030*/  IMAD R212, R27.reuse, 0x2, R208 ;  /* 0x000000021bd47824 */ /* 0x040fe200078e02d0 */
[-C--:B------:R-:W-:Y:S01]  /*1040*/  IADD3 R151, P0, R152, R7.reuse, RZ ;  /* 0x0000000798977210 */ /* 0x080fe20007f1e0ff */
[----:B------:R-:W-:Y:S01]  /*1050*/  USHF.R.U32.HI UR6, URZ, 0x4, UR6 ;  /* 0x000000043f067899 */ /* 0x000fe20008011606 */
[-C--:B------:R-:W-:Y:S01]  /*1060*/  IADD3 R153, P1, R154, R7.reuse, RZ ;  /* 0x000000079a997210 */ /* 0x080fe20007f3e0ff */
[C---:B------:R-:W-:Y:S01]  /*1070*/  IMAD R213, R27.reuse, 0x2, R212 ;  /* 0x000000021bd57824 */ /* 0x040fe200078e02d4 */
[----:B------:R-:W-:Y:S01]  /*1080*/  IADD3 R155, P2, R156, R7, RZ ;  /* 0x000000079c9b7210 */ /* 0x000fe20007f5e0ff */
[----:B------:R-:W-:Y:S01]  /*1090*/  USGXT.U32 UR6, UR6, 0xe ;  /* 0x0000000e0606789a */ /* 0x000fe20008000000 */
[-C--:B------:R-:W-:Y:S01]  /*10a0*/  LEA.HI.X.SX32 R152, R152, R11.reuse, 0x1, P0 ;  /* 0x0000000b98987211 */ /* 0x080fe200000f0eff */
[C---:B------:R-:W-:Y:S01]  /*10b0*/  IMAD R214, R27.reuse, 0x2, R213 ;  /* 0x000000021bd67824 */ /* 0x040fe200078e02d5 */
[-C--:B------:R-:W-:Y:S01]  /*10c0*/  LEA.HI.X.SX32 R154, R154, R11.reuse, 0x1, P1 ;  /* 0x0000000b9a9a7211 */ /* 0x080fe200008f0eff */
[----:B------:R-:W-:Y:S01]  /*10d0*/  IMAD.MOV.U32 R216, RZ, RZ, 0x3f800000 ;  /* 0x3f800000ffd87424 */ /* 0x000fe200078e00ff */
[----:B------:R-:W-:Y:S01]  /*10e0*/  LEA.HI.X.SX32 R156, R156, R11, 0x1, P2 ;  /* 0x0000000b9c9c7211 */ /* 0x000fe200010f0eff */
[C---:B------:R-:W-:Y:S01]  /*10f0*/  IMAD R16, R27.reuse, 0x2, R214 ;  /* 0x000000021b107824 */ /* 0x040fe200078e02d6 */
[-C--:B------:R-:W-:Y:S01]  /*1100*/  IADD3 R159, P0, R158, R7.reuse, RZ ;  /* 0x000000079e9f7210 */ /* 0x080fe20007f1e0ff */
[----:B------:R-:W-:Y:S01]  /*1110*/  IMAD.MOV.U32 R218, RZ, RZ, -0x800000 ;  /* 0xff800000ffda7424 */ /* 0x000fe200078e00ff */
[-C--:B------:R-:W-:Y:S01]  /*1120*/  IADD3 R161, P1, R160, R7.reuse, RZ ;  /* 0x00000007a0a17210 */ /* 0x080fe20007f3e0ff */
[C---:B------:R-:W-:Y:S01]  /*1130*/  IMAD R15, R27.reuse, 0x2, R16 ;  /* 0x000000021b0f7824 */ /* 0x040fe200078e0210 */
[----:B------:R-:W-:Y:S01]  /*1140*/  IADD3 R163, P2, R162, R7, RZ ;  /* 0x00000007a2a37210 */ /* 0x000fe20007f5e0ff */
[----:B------:R-:W-:Y:S01]  /*1150*/  IMAD.MOV.U32 R217, RZ, RZ, 0x3f800000 ;  /* 0x3f800000ffd97424 */ /* 0x000fe200078e00ff */
[-C--:B------:R-:W-:Y:S01]  /*1160*/  LEA.HI.X.SX32 R158, R158, R11.reuse, 0x1, P0 ;  /* 0x0000000b9e9e7211 */ /* 0x080fe200000f0eff */
[----:B------:R-:W-:Y:S01]  /*1170*/  IMAD R14, R27, 0x2, R15 ;  /* 0x000000021b0e7824 */ /* 0x000fe200078e020f */
[----:B------:R-:W-:-:S02]  /*1180*/  LEA.HI.X.SX32 R160, R160, R11, 0x1, P1 ;  /* 0x0000000ba0a07211 */ /* 0x000fc400008f0eff */
[----:B------:R-:W-:Y:S02]  /*1190*/  CS2R R90, SRZ ;  /* 0x00000000005a7805 */ /* 0x000fe4000001ff00 */
[----:B------:R-:W-:Y:S01]  /*11a0*/  LEA.HI.X.SX32 R162, R162, R11, 0x1, P2 ;  /* 0x0000000ba2a27211 */ /* 0x000fe200010f0eff */
[----:B------:R-:W-:Y:S01]  /*11b0*/  IMAD R9, R27, 0x2, R14 ;  /* 0x000000021b097824 */ /* 0x000fe200078e020e */
[-C--:B------:R-:W-:Y:S02]  /*11c0*/  IADD3 R167, P0, R170, R25.reuse, RZ ;  /* 0x00000019aaa77210 */ /* 0x080fe40007f1e0ff */
[----:B------:R-:W-:Y:S02]  /*11d0*/  CS2R R92, SRZ ;  /* 0x00000000005c7805 */ /* 0x000fe4000001ff00 */
[-C--:B------:R-:W-:Y:S01]  /*11e0*/  IADD3 R168, P1, R171, R25.reuse, RZ ;  /* 0x00000019aba87210 */ /* 0x080fe20007f3e0ff */
[----:B------:R-:W-:Y:S01]  /*11f0*/  IMAD R8, R27, 0x2, R9 ;  /* 0x000000021b087824 */ /* 0x000fe200078e0209 */
[----:B------:R-:W-:-:S02]  /*1200*/  IADD3 R169, P2, R172, R25, RZ ;  /* 0x00000019aca97210 */ /* 0x000fc40007f5e0ff */
[----:B------:R-:W-:Y:S02]  /*1210*/  CS2R R94, SRZ ;  /* 0x00000000005e7805 */ /* 0x000fe4000001ff00 */
[-C--:B------:R-:W-:Y:S02]  /*1220*/  LEA.HI.X.SX32 R170, R170, R5.reuse, 0x1, P0 ;  /* 0x00000005aaaa7211 */ /* 0x080fe400000f0eff */
[----:B------:R-:W-:Y:S02]  /*1230*/  CS2R R96, SRZ ;  /* 0x0000000000607805 */ /* 0x000fe4000001ff00 */
[-C--:B------:R-:W-:Y:S01]  /*1240*/  LEA.HI.X.SX32 R171, R171, R5.reuse, 0x1, P1 ;  /* 0x00000005abab7211 */ /* 0x080fe200008f0eff */
[----:B------:R-:W-:Y:S01]  /*1250*/  UMOV UR7, URZ ;  /* 0x0000003f00077c82 */ /* 0x000fe20008000000 */
[----:B------:R-:W-:Y:S02]  /*1260*/  LEA.HI.X.SX32 R172, R172, R5, 0x1, P2 ;  /* 0x00000005acac7211 */ /* 0x000fe400010f0eff */
[----:B------:R-:W-:-:S02]  /*1270*/  CS2R R98, SRZ ;  /* 0x0000000000627805 */ /* 0x000fc4000001ff00 */
[-C--:B------:R-:W-:Y:S02]  /*1280*/  IADD3 R173, P0, R176, R25.reuse, RZ ;  /* 0x00000019b0ad7210 */ /* 0x080fe40007f1e0ff */
[----:B------:R-:W-:Y:S02]  /*1290*/  CS2R R100, SRZ ;  /* 0x0000000000647805 */ /* 0x000fe4000001ff00 */
[CC--:B------:R-:W-:Y:S02]  /*12a0*/  IADD3 R174, P1, R177.reuse, R25.reuse, RZ ;  /* 0x00000019b1ae7210 */ /* 0x0c0fe40007f3e0ff */
[----:B------:R-:W-:Y:S02]  /*12b0*/  CS2R R102, SRZ ;  /* 0x0000000000667805 */ /* 0x000fe4000001ff00 */
[----:B------:R-:W-:Y:S01]  /*12c0*/  IADD3 R175, P2, R178, R25, RZ ;  /* 0x00000019b2af7210 */ /* 0x000fe20007f5e0ff */
[----:B------:R-:W-:Y:S01]  /*12d0*/  UIADD3.64 UR8, UR6, -UR8, URZ ;  /* 0x8000000806087297 */ /* 0x000fe2000fffe03f */
[-C--:B------:R-:W-:Y:S01]  /*12e0*/  LEA.HI.X.SX32 R176, R176, R5.reuse, 0x1, P0 ;  /* 0x00000005b0b07211 */ /* 0x080fe200000f0eff */
[----:B------:R-:W-:Y:S01]  /*12f0*/  UMOV UR4, URZ ;  /* 0x0000003f00047c82 */ /* 0x000fe20008000000 */
[-C--:B------:R-:W-:Y:S01]  /*1300*/  LEA.HI.X.SX32 R177, R177, R5.reuse, 0x1, P1 ;  /* 0x00000005b1b17211 */ /* 0x080fe200008f0eff */
[----:B------:R-:W-:Y:S01]  /*1310*/  UIADD3.64 UR14, UR10, 0xfe, URZ ;  /* 0x000000fe0a0e7897 */ /* 0x000fe2000fffe03f */
[----:B------:R-:W-:Y:S01]  /*1320*/  LEA.HI.X.SX32 R178, R178, R5, 0x1, P2 ;  /* 0x00000005b2b27211 */ /* 0x000fe200010f0eff */
[----:B------:R-:W-:Y:S01]  /*1330*/  UIADD3.64 UR18, UR10, 0x100, URZ ;  /* 0x000001000a127897 */ /* 0x000fe2000fffe03f */
[-C--:B------:R-:W-:Y:S01]  /*1340*/  IADD3 R179, P0, R182, R25.reuse, RZ ;  /* 0x00000019b6b37210 */ /* 0x080fe20007f1e0ff */
[----:B------:R-:W-:Y:S01]  /*1350*/  ULDC UR7, c[0x0][0x238] ;  /* 0x00008e0000077ab9 */ /* 0x000fe20000000800 */
[-C--:B------:R-:W-:Y:S01]  /*1360*/  IADD3 R180, P1, R183, R25.reuse, RZ ;  /* 0x00000019b7b47210 */ /* 0x080fe20007f3e0ff */
[----:B------:R-:W-:Y:S01]  /*1370*/  UMOV UR20, UR6 ;  /* 0x0000000600147c82 */ /* 0x000fe20008000000 */
[----:B------:R-:W-:Y:S01]  /*1380*/  IADD3 R181, P2, R184, R25, RZ ;  /* 0x00000019b8b57210 */ /* 0x000fe20007f5e0ff */
[----:B------:R-:W-:Y:S01]  /*1390*/  UMOV UR21, 0x80000020 ;  /* 0x8000002000157882 */ /* 0x000fe20000000000 */
[----:B------:R-:W-:-:S02]  /*13a0*/  LEA.HI.X.SX32 R182, R182, R5, 0x1, P0 ;  /* 0x00000005b6b67211 */ /* 0x000fc400000f0eff */
[-C--:B------:R-:W-:Y:S02]  /*13b0*/  LEA.HI.X.SX32 R183, R183, R5.reuse, 0x1, P1 ;  /* 0x00000005b7b77211 */ /* 0x080fe400008f0eff */
[----:B------:R-:W-:Y:S02]  /*13c0*/  LEA.HI.X.SX32 R184, R184, R5, 0x1, P2 ;  /* 0x00000005b8b87211 */ /* 0x000fe400010f0eff */
[-C--:B------:R-:W-:Y:S02]  /*13d0*/  IADD3 R185, P0, R188, R25.reuse, RZ ;  /* 0x00000019bcb97210 */ /* 0x080fe40007f1e0ff */
[-C--:B------:R-:W-:Y:S02]  /*13e0*/  IADD3 R186, P1, R189, R25.reuse, RZ ;  /* 0x00000019bdba7210 */ /* 0x080fe40007f3e0ff */
[----:B------:R-:W-:Y:S02]  /*13f0*/  IADD3 R187, P2, R190, R25, RZ ;  /* 0x00000019bebb7210 */ /* 0x000fe40007f5e0ff */
[----:B------:R-:W-:-:S02]  /*1400*/  LEA.HI.X.SX32 R188, R188, R5, 0x1, P0 ;  /* 0x00000005bcbc7211 */ /* 0x000fc400000f0eff */
[-C--:B------:R-:W-:Y:S02]  /*1410*/  LEA.HI.X.SX32 R189, R189, R5.reuse, 0x1, P1 ;  /* 0x00000005bdbd7211 */ /* 0x080fe400008f0eff */
[----:B------:R-:W-:Y:S02]  /*1420*/  LEA.HI.X.SX32 R190, R190, R5, 0x1, P2 ;  /* 0x00000005bebe7211 */ /* 0x000fe400010f0eff */
[----:B------:R-:W-:Y:S02]  /*1430*/  LEA.HI R6, R0, 0x4c, RZ, 0x1a ;  /* 0x0000004c00067811 */ /* 0x000fe400078fd0ff */
[-C--:B------:R-:W-:Y:S02]  /*1440*/  IADD3 R191, P0, R194, R25.reuse, RZ ;  /* 0x00000019c2bf7210 */ /* 0x080fe40007f1e0ff */
[----:B------:R-:W-:Y:S01]  /*1450*/  IADD3 R192, P1, R195, R25, RZ ;  /* 0x00000019c3c07210 */ /* 0x000fe20007f3e0ff */
[----:B------:R-:W-:Y:S01]  /*1460*/  IMAD R6, R6, R157, RZ ;  /* 0x0000009d06067224 */ /* 0x000fe200078e02ff */
[----:B------:R-:W-:-:S02]  /*1470*/  IADD3 R193, P2, R196, R25, RZ ;  /* 0x00000019c4c17210 */ /* 0x000fc40007f5e0ff */
[-C--:B------:R-:W-:Y:S02]  /*1480*/  LEA.HI.X.SX32 R194, R194, R5.reuse, 0x1, P0 ;  /* 0x00000005c2c27211 */ /* 0x080fe400000f0eff */
        /* <DEDUP_REMOVED lines=10> */
[-C--:B------:R-:W-:Y:S02]  /*1530*/  IADD3 R105, P6, R18, R7.reuse, RZ ;  /* 0x0000000712697210 */ /* 0x080fe40007fde0ff */
[----:B------:R-:W-:Y:S02]  /*1540*/  IADD3 R113, P3, R6, R7, RZ ;  /* 0x0000000706717210 */ /* 0x000fe40007f7e0ff */
[----:B------:R-:W-:-:S02]  /*1550*/  IADD3 R203, P0, R206, R25, RZ ;  /* 0x00000019cecb7210 */ /* 0x000fc40007f1e0ff */
[CC--:B------:R-:W-:Y:S02]  /*1560*/  IADD3 R204, P1, R207.reuse, R25.reuse, RZ ;  /* 0x00000019cfcc7210 */ /* 0x0c0fe40007f3e0ff */
[----:B------:R-:W-:Y:S02]  /*1570*/  IADD3 R205, P2, R208, R25, RZ ;  /* 0x00000019d0cd7210 */ /* 0x000fe40007f5e0ff */
[-C--:B------:R-:W-:Y:S02]  /*1580*/  LEA.HI.X.SX32 R104, R18, R11.reuse, 0x1, P6 ;  /* 0x0000000b12687211 */ /* 0x080fe400030f0eff */
[----:B------:R-:W-:Y:S02]  /*1590*/  LEA.HI.X.SX32 R114, R6, R11, 0x1, P3 ;  /* 0x0000000b06727211 */ /* 0x000fe400018f0eff */
[-C--:B------:R-:W-:Y:S02]  /*15a0*/  LEA.HI.X.SX32 R206, R206, R5.reuse, 0x1, P0 ;  /* 0x00000005cece7211 */ /* 0x080fe400000f0eff */
[----:B------:R-:W-:-:S02]  /*15b0*/  LEA.HI.X.SX32 R207, R207, R5, 0x1, P1 ;  /* 0x00000005cfcf7211 */ /* 0x000fc400008f0eff */
[----:B------:R-:W-:Y:S02]  /*15c0*/  LEA.HI.X.SX32 R208, R208, R5, 0x1, P2 ;  /* 0x00000005d0d07211 */ /* 0x000fe400010f0eff */
[-C--:B------:R-:W-:Y:S02]  /*15d0*/  IADD3 R107, P5, R106, R7.reuse, RZ ;  /* 0x000000076a6b7210 */ /* 0x080fe40007fbe0ff */
[-C--:B------:R-:W-:Y:S02]  /*15e0*/  IADD3 R111, P4, R24, R7.reuse, RZ ;  /* 0x00000007186f7210 */ /* 0x080fe40007f9e0ff */
[-C--:B------:R-:W-:Y:S02]  /*15f0*/  IADD3 R119, P6, R12, R7.reuse, RZ ;  /* 0x000000070c777210 */ /* 0x080fe40007fde0ff */
[----:B------:R-:W-:Y:S01]  /*1600*/  IADD3 R165, P3, R164, R7, RZ ;  /* 0x00000007a4a57210 */ /* 0x000fe20007f7e0ff */
[----:B------:R-:W-:Y:S01]  /*1610*/  IMAD R7, R27, 0x2, R8 ;  /* 0x000000021b077824 */ /* 0x000fe200078e0208 */
[----:B------:R-:W-:-:S02]  /*1620*/  IADD3 R209, P0, R212, R25, RZ ;  /* 0x00000019d4d17210 */ /* 0x000fc40007f1e0ff */
[-C--:B------:R-:W-:Y:S01]  /*1630*/  IADD3 R210, P1, R213, R25.reuse, RZ ;  /* 0x00000019d5d27210 */ /* 0x080fe20007f3e0ff */
[----:B------:R-:W-:Y:S01]  /*1640*/  IMAD R6, R27, 0x2, R7 ;  /* 0x000000021b067824 */ /* 0x000fe200078e0207 */
[----:B------:R-:W-:Y:S02]  /*1650*/  IADD3 R211, P2, R214, R25, RZ ;  /* 0x00000019d6d37210 */ /* 0x000fe40007f5e0ff */
[-C--:B------:R-:W-:Y:S02]  /*1660*/  LEA.HI.X.SX32 R212, R212, R5.reuse, 0x1, P0 ;  /* 0x00000005d4d47211 */ /* 0x080fe400000f0eff */
[-C--:B------:R-:W-:Y:S02]  /*1670*/  LEA.HI.X.SX32 R213, R213, R5.reuse, 0x1, P1 ;  /* 0x00000005d5d57211 */ /* 0x080fe400008f0eff */
[----:B------:R-:W-:Y:S02]  /*1680*/  LEA.HI.X.SX32 R214, R214, R5, 0x1, P2 ;  /* 0x00000005d6d67211 */ /* 0x000fe400010f0eff */
[----:B------:R-:W-:-:S02]  /*1690*/  IADD3 R215, P0, R16, R25, RZ ;  /* 0x0000001910d77210 */ /* 0x000fc40007f1e0ff */
[-C--:B------:R-:W-:Y:S02]  /*16a0*/  IADD3 R18, P1, R15, R25.reuse, RZ ;  /* 0x000000190f127210 */ /* 0x080fe40007f3e0ff */
[----:B------:R-:W-:Y:S02]  /*16b0*/  IADD3 R17, P2, R14, R25, RZ ;  /* 0x000000190e117210 */ /* 0x000fe40007f5e0ff */
[-C--:B------:R-:W-:Y:S02]  /*16c0*/  LEA.HI.X.SX32 R106, R106, R11.reuse, 0x1, P5 ;  /* 0x0000000b6a6a7211 */ /* 0x080fe400028f0eff */
[-C--:B------:R-:W-:Y:S02]  /*16d0*/  LEA.HI.X.SX32 R112, R24, R11.reuse, 0x1, P4 ;  /* 0x0000000b18707211 */ /* 0x080fe400020f0eff */
[-C--:B------:R-:W-:Y:S02]  /*16e0*/  LEA.HI.X.SX32 R120, R12, R11.reuse, 0x1, P6 ;  /* 0x0000000b0c787211 */ /* 0x080fe400030f0eff */
[----:B------:R-:W-:-:S02]  /*16f0*/  LEA.HI.X.SX32 R164, R164, R11, 0x1, P3 ;  /* 0x0000000ba4a47211 */ /* 0x000fc400018f0eff */
[-C--:B------:R-:W-:Y:S02]  /*1700*/  LEA.HI.X.SX32 R16, R16, R5.reuse, 0x1, P0 ;  /* 0x0000000510107211 */ /* 0x080fe400000f0eff */
[-C--:B------:R-:W-:Y:S02]  /*1710*/  LEA.HI.X.SX32 R15, R15, R5.reuse, 0x1, P1 ;  /* 0x000000050f0f7211 */ /* 0x080fe400008f0eff */
[----:B------:R-:W-:Y:S02]  /*1720*/  LEA.HI.X.SX32 R14, R14, R5, 0x1, P2 ;  /* 0x000000050e0e7211 */ /* 0x000fe400010f0eff */
[-C--:B------:R-:W-:Y:S02]  /*1730*/  IADD3 R108, P5, R4, R25.reuse, RZ ;  /* 0x00000019046c7210 */ /* 0x080fe40007fbe0ff */
[-C--:B------:R-:W-:Y:S02]  /*1740*/  IADD3 R13, P0, R9, R25.reuse, RZ ;  /* 0x00000019090d7210 */ /* 0x080fe40007f1e0ff */
[----:B------:R-:W-:-:S02]  /*1750*/  IADD3 R12, P1, R8, R25, RZ ;  /* 0x00000019080c7210 */ /* 0x000fc40007f3e0ff */
[-C--:B------:R-:W-:Y:S02]  /*1760*/  IADD3 R11, P2, R7, R25.reuse, RZ ;  /* 0x00000019070b7210 */ /* 0x080fe40007f5e0ff */
[----:B------:R-:W-:Y:S02]  /*1770*/  IADD3 R10, P3, R6, R25, RZ ;  /* 0x00000019060a7210 */ /* 0x000fe40007f7e0ff */
[-C--:B------:R-:W-:Y:S01]  /*1780*/  LEA.HI.X.SX32 R166, R4, R5.reuse, 0x1, P5 ;  /* 0x0000000504a67211 */ /* 0x080fe200028f0eff */
[----:B------:R-:W-:Y:S01]  /*1790*/  IMAD.MOV.U32 R4, RZ, RZ, RZ ;  /* 0x000000ffff047224 */ /* 0x000fe200078e00ff */
[-C--:B------:R-:W-:Y:S02]  /*17a0*/  LEA.HI.X.SX32 R9, R9, R5.reuse, 0x1, P0 ;  /* 0x0000000509097211 */ /* 0x080fe400000f0eff */
[-C--:B------:R-:W-:Y:S02]  /*17b0*/  LEA.HI.X.SX32 R8, R8, R5.reuse, 0x1, P1 ;  /* 0x0000000508087211 */ /* 0x080fe400008f0eff */
[----:B------:R-:W-:-:S02]  /*17c0*/  LEA.HI.X.SX32 R7, R7, R5, 0x1, P2 ;  /* 0x0000000507077211 */ /* 0x000fc400010f0eff */
[----:B------:R-:W-:Y:S01]  /*17d0*/  LEA.HI.X.SX32 R6, R6, R5, 0x1, P3 ;  /* 0x0000000506067211 */ /* 0x000fe200018f0eff */
[----:B------:R-:W-:Y:S01]  /*17e0*/  IMAD.MOV.U32 R5, RZ, RZ, -0x800000 ;  /* 0xff800000ff057424 */ /* 0x000fe200078e00ff */
[----:B------:R-:W-:-:S13]  /*17f0*/  LOP3.LUT P0, RZ, R0, 0x1, RZ, 0xc0, !PT ;  /* 0x0000000100ff7812 */ /* 0x000fda000780c0ff */
.L_x_1:
[----:B------:R-:W-:Y:S02]  /*1800*/  SHF.R.S32.HI R69, RZ, 0x1f, R4 ;  /* 0x0000001fff457819 */ /* 0x000fe40000011404 */
[C---:B------:R-:W-:Y:S02]  /*1810*/  IADD3 R30, P1, R4.reuse, R21, RZ ;  /* 0x00000015041e7210 */ /* 0x040fe40007f3e0ff */
[----:B------:R-:W-:-:S03]  /*1820*/  IADD3 R28, P2, R4, R23, RZ ;  /* 0x00000017041c7210 */ /* 0x000fc60007f5e0ff */
[C---:B------:R-:W-:Y:S01]  /*1830*/  IMAD.X R31, R69.reuse, 0x1, R20, P1 ;  /* 0x00000001451f7824 */ /* 0x040fe200008e0614 */
[C---:B------:R-:W-:Y:S01]  /*1840*/  IADD3 R26, P1, R4.reuse, R121, RZ ;  /* 0x00000079041a7210 */ /* 0x040fe20007f3e0ff */
[C---:B------:R-:W-:Y:S01]  /*1850*/  IMAD.X R29, R69.reuse, 0x1, R22, P2 ;  /* 0x00000001451d7824 */ /* 0x040fe200010e0616 */
[C---:B------:R-:W-:Y:S02]  /*1860*/  IADD3 R24, P2, R4.reuse, R105, RZ ;  /* 0x0000006904187210 */ /* 0x040fe40007f5e0ff */
[----:B------:R0:W2:Y:S01]  /*1870*/  LDG.E.U8 R39, desc[UR28][R30.64] ;  /* 0x0000001c1e277981 */ /* 0x0000a2000c1e1100 */
[C---:B------:R-:W-:Y:S01]  /*1880*/  IMAD.X R27, R69.reuse, 0x1, R122, P1 ;  /* 0x00000001451b7824 */ /* 0x040fe200008e067a */
[C---:B------:R-:W-:Y:S01]  /*1890*/  IADD3 R36, P1, R4.reuse, R123, RZ ;  /* 0x0000007b04247210 */ /* 0x040fe20007f3e0ff */
[C---:B------:R-:W-:Y:S01]  /*18a0*/  IMAD.X R25, R69.reuse, 0x1, R104, P2 ;  /* 0x0000000145197824 */ /* 0x040fe200010e0668 */
[C---:B------:R-:W-:Y:S01]  /*18b0*/  IADD3 R34, P2, R4.reuse, R125, RZ ;  /* 0x0000007d04227210 */ /* 0x040fe20007f5e0ff */
[----:B------:R1:W3:Y:S02]  /*18c0*/  LDG.E.U8 R38, desc[UR28][R28.64] ;  /* 0x0000001c1c267981 */ /* 0x0002e4000c1e1100 */
[C---:B------:R-:W-:Y:S01]  /*18d0*/  IMAD.X R37, R69.reuse, 0x1, R124, P1 ;  /* 0x0000000145257824 */ /* 0x040fe200008e067c */
[C---:B------:R-:W-:Y:S01]  /*18e0*/  IADD3 R32, P1, R4.reuse, R127, RZ ;  /* 0x0000007f04207210 */ /* 0x040fe20007f3e0ff */
[C---:B------:R-:W-:Y:S01]  /*18f0*/  IMAD.X R35, R69.reuse, 0x1, R126, P2 ;  /* 0x0000000145237824 */ /* 0x040fe200010e067e */
[C---:B0-----:R-:W-:Y:S01]  /*1900*/  IADD3 R30, P2, R4.reuse, R107, RZ ;  /* 0x0000006b041e7210 */ /* 0x041fe20007f5e0ff */
[----:B------:R0:W4:Y:S02]  /*1910*/  LDG.E.U8 R41, desc[UR28][R26.64] ;  /* 0x0000001c1a297981 */ /* 0x000124000c1e1100 */
[C---:B------:R-:W-:Y:S01]  /*1920*/  IMAD.X R33, R69.reuse, 0x1, R128, P1 ;  /* 0x0000000145217824 */ /* 0x040fe200008e0680 */
[----:B-1----:R-:W-:Y:S01]  /*1930*/  IADD3 R28, P1, R4, R129, RZ ;  /* 0x00000081041c7210 */ /* 0x002fe20007f3e0ff */
[----:B------:R1:W5:Y:S01]  /*1940*/  LDG.E.U8 R40, desc[UR28][R24.64] ;  /* 0x0000001c18287981 */ /* 0x000362000c1e1100 */
[----:B------:R-:W-:-:S03]  /*1950*/  IMAD.X R31, R69, 0x1, R106, P2 ;  /* 0x00000001451f7824 */ /* 0x000fc600010e066a */
[----:B------:R-:W-:Y:S01]  /*1960*/  IMAD.X R29, R69, 0x1, R130, P1 ;  /* 0x00000001451d7824 */ /* 0x000fe200008e0682 */
[C---:B0-----:R-:W-:Y:S01]  /*1970*/  IADD3 R26, P2, R4.reuse, R131, RZ ;  /* 0x00000083041a7210 */ /* 0x041fe20007f5e0ff */
[----:B------:R0:W3:Y:S01]  /*1980*/  LDG.E.U8 R43, desc[UR28][R36.64] ;  /* 0x0000001c242b7981 */ /* 0x0000e2000c1e1100 */
[----:B-1----:R-:W-:-:S03]  /*1990*/  IADD3 R24, P1, R4, R133, RZ ;  /* 0x0000008504187210 */ /* 0x002fc60007f3e0ff */
[----:B------:R1:W5:Y:S01]  /*19a0*/  LDG.E.U8 R42, desc[UR28][R34.64] ;  /* 0x0000001c222a7981 */ /* 0x000362000c1e1100 */
[C---:B------:R-:W-:Y:S02]  /*19b0*/  IMAD.X R27, R69.reuse, 0x1, R132, P2 ;  /* 0x00000001451b7824 */ /* 0x040fe400010e0684 */
[----:B------:R-:W-:Y:S01]  /*19c0*/  IMAD.X R25, R69, 0x1, R134, P1 ;  /* 0x0000000145197824 */ /* 0x000fe200008e0686 */
[C---:B0-----:R-:W-:Y:S01]  /*19d0*/  IADD3 R36, P2, R4.reuse, R109, RZ ;  /* 0x0000006d04247210 */ /* 0x041fe20007f5e0ff */
[----:B------:R0:W5:Y:S01]  /*19e0*/  LDG.E.U8 R45, desc[UR28][R32.64] ;  /* 0x0000001c202d7981 */ /* 0x000162000c1e1100 */
        /* <DEDUP_REMOVED lines=50> */
[----:B------:R-:W-:-:S03]  /*1d10*/  IMAD.X R33, R69, 0x1, R116, P2 ;  /* 0x0000000145217824 */ /* 0x000fc600010e0674 */
[----:B------:R1:W5:Y:S01]  /*1d20*/  LDG.E.U8 R67, desc[UR28][R24.64] ;  /* 0x0000001c18437981 */ /* 0x000362000c1e1100 */
[----:B------:R-:W-:Y:S01]  /*1d30*/  IMAD.X R31, R69, 0x1, R156, P1 ;  /* 0x00000001451f7824 */ /* 0x000fe200008e069c */
[C---:B0-----:R-:W-:Y:S02]  /*1d40*/  IADD3 R28, P2, R4.reuse, R117, RZ ;  /* 0x00000075041c7210 */ /* 0x041fe40007f5e0ff */
[----:B------:R-:W5:Y:S01]  /*1d50*/  LDG.E.U8 R37, desc[UR28][R36.64] ;  /* 0x0000001c24257981 */ /* 0x000f62000c1e1100 */
[----:B-1----:R-:W-:-:S03]  /*1d60*/  IADD3 R26, P3, R4, R163, RZ ;  /* 0x000000a3041a7210 */ /* 0x002fc60007f7e0ff */
[----:B------:R0:W5:Y:S01]  /*1d70*/  LDG.E.U8 R34, desc[UR28][R34.64] ;  /* 0x0000001c22227981 */ /* 0x000162000c1e1100 */
[----:B------:R-:W-:Y:S01]  /*1d80*/  IADD3 R24, P1, R4, R119, RZ ;  /* 0x0000007704187210 */ /* 0x000fe20007f3e0ff */
[C---:B------:R-:W-:Y:S02]  /*1d90*/  IMAD.X R29, R69.reuse, 0x1, R118, P2 ;  /* 0x00000001451d7824 */ /* 0x040fe400010e0676 */
[----:B------:R-:W5:Y:S01]  /*1da0*/  LDG.E.U8 R32, desc[UR28][R32.64] ;  /* 0x0000001c20207981 */ /* 0x000f62000c1e1100 */
[C---:B------:R-:W-:Y:S02]  /*1db0*/  IMAD.X R27, R69.reuse, 0x1, R162, P3 ;  /* 0x00000001451b7824 */ /* 0x040fe400018e06a2 */
[----:B------:R-:W-:Y:S01]  /*1dc0*/  IMAD.X R25, R69, 0x1, R120, P1 ;  /* 0x0000000145197824 */ /* 0x000fe200008e0678 */
[----:B------:R1:W5:Y:S04]  /*1dd0*/  LDG.E.U8 R36, desc[UR28][R30.64] ;  /* 0x0000001c1e247981 */ /* 0x000368000c1e1100 */
[----:B------:R1:W5:Y:S04]  /*1de0*/  LDG.E.U8 R58, desc[UR28][R28.64] ;  /* 0x0000001c1c3a7981 */ /* 0x000368000c1e1100 */
[----:B------:R1:W5:Y:S04]  /*1df0*/  LDG.E.U8 R26, desc[UR28][R26.64] ;  /* 0x0000001c1a1a7981 */ /* 0x000368000c1e1100 */
[----:B------:R1:W5:Y:S01]  /*1e00*/  LDG.E.U8 R24, desc[UR28][R24.64] ;  /* 0x0000001c18187981 */ /* 0x000362000c1e1100 */
[----:B0-----:R-:W-:Y:S01]  /*1e10*/  LOP3.LUT R35, R0, 0x80, RZ, 0xc0, !PT ;  /* 0x0000008000237812 */ /* 0x001fe200078ec0ff */
[----:B------:R-:W-:-:S02]  /*1e20*/  USHF.R.S32.HI UR6, URZ, 0x1f, UR4 ;  /* 0x0000001f3f067899 */ /* 0x000fc40008011404 */
[C---:B------:R-:W-:Y:S01]  /*1e30*/  IADD3 RZ, P2, R173.reuse, UR4, RZ ;  /* 0x00000004adff7c10 */ /* 0x040fe2000ff5e0ff */
[----:B-1----:R-:W-:Y:S01]  /*1e40*/  VIADD R30, R173, UR4 ;  /* 0x00000004ad1e7c36 */ /* 0x002fe20008000000 */
[----:B------:R-:W-:Y:S01]  /*1e50*/  ISETP.NE.U32.AND P1, PT, R35, RZ, PT ;  /* 0x000000ff2300720c */ /* 0x000fe20003f25070 */
[----:B------:R-:W-:Y:S01]  /*1e60*/  VIADD R28, R108, UR4 ;  /* 0x000000046c1c7c36 */ /* 0x000fe20008000000 */
[----:B------:R-:W-:Y:S01]  /*1e70*/  IADD3.X R31, R176, UR6, RZ, P2, !PT ;  /* 0x00000006b01f7c10 */ /* 0x000fe200097fe4ff */
[----:B------:R-:W-:Y:S01]  /*1e80*/  BAR.SYNC.DEFER_BLOCKING 0x0 ;  /* 0x0000000000007b1d */ /* 0x000fe20000010000 */
[----:B------:R-:W-:Y:S02]  /*1e90*/  SEL R33, RZ, 0x90, !P1 ;  /* 0x00000090ff217807 */ /* 0x000fe40004800000 */
[----:B------:R-:W-:Y:S02]  /*1ea0*/  IADD3 RZ, P1, R108, UR4, RZ ;  /* 0x000000046cff7c10 */ /* 0x000fe4000ff3e0ff */
[----:B------:R-:W-:-:S02]  /*1eb0*/  LOP3.LUT R226, R33, 0x7f, R0, 0x78, !PT ;  /* 0x0000007f21e27812 */ /* 0x000fc400078e7800 */
[----:B------:R-:W-:Y:S02]  /*1ec0*/  IADD3 RZ, P2, R167, UR4, RZ ;  /* 0x00000004a7ff7c10 */ /* 0x000fe4000ff5e0ff */
[----:B------:R-:W-:Y:S02]  /*1ed0*/  LOP3.LUT R231, R226, 0x20, RZ, 0x3c, !PT ;  /* 0x00000020e2e77812 */ /* 0x000fe400078e3cff */
[----:B------:R-:W-:Y:S02]  /*1ee0*/  IADD3.X R29, R166, UR6, RZ, P1, !PT ;  /* 0x00000006a61d7c10 */ /* 0x000fe40008ffe4ff */
[----:B------:R-:W-:Y:S02]  /*1ef0*/  IADD3 RZ, P1, R168, UR4, RZ ;  /* 0x00000004a8ff7c10 */ /* 0x000fe4000ff3e0ff */
[----:B------:R-:W-:Y:S02]  /*1f00*/  IADD3.X R27, R170, UR6, RZ, P2, !PT ;  /* 0x00000006aa1b7c10 */ /* 0x000fe400097fe4ff */
[----:B------:R-:W-:-:S02]  /*1f10*/  IADD3 RZ, P2, R169, UR4, RZ ;  /* 0x00000004a9ff7c10 */ /* 0x000fc4000ff5e0ff */
[----:B------:R-:W-:Y:S02]  /*1f20*/  IADD3.X R25, R171, UR6, RZ, P1, !PT ;  /* 0x00000006ab197c10 */ /* 0x000fe40008ffe4ff */
[----:B------:R-:W-:Y:S02]  /*1f30*/  IADD3 R246, P1, R174, UR4, RZ ;  /* 0x00000004aef67c10 */ /* 0x000fe4000ff3e0ff */
[----:B------:R-:W-:Y:S02]  /*1f40*/  IADD3.X R233, R172, UR6, RZ, P2, !PT ;  /* 0x00000006ace97c10 */ /* 0x000fe400097fe4ff */
[----:B------:R-:W-:Y:S02]  /*1f50*/  IADD3 R240, P2, R175, UR4, RZ ;  /* 0x00000004aff07c10 */ /* 0x000fe4000ff5e0ff */
[----:B------:R-:W-:Y:S02]  /*1f60*/  IADD3.X R247, R177, UR6, RZ, P1, !PT ;  /* 0x00000006b1f77c10 */ /* 0x000fe40008ffe4ff */
[----:B------:R-:W-:-:S02]  /*1f70*/  IADD3.X R241, R178, UR6, RZ, P2, !PT ;  /* 0x00000006b2f17c10 */ /* 0x000fc400097fe4ff */
[----:B------:R-:W-:-:S04]  /*1f80*/  IADD3 R244, P2, R181, UR4, RZ ;  /* 0x00000004b5f47c10 */ /* 0x000fc8000ff5e0ff */
[----:B------:R-:W-:Y:S01]  /*1f90*/  IADD3.X R245, R184, UR6, RZ, P2, !PT ;  /* 0x00000006b8f57c10 */ /* 0x000fe200097fe4ff */
[----:B------:R-:W-:Y:S01]  /*1fa0*/  VIADD R232, R169, UR4 ;  /* 0x00000004a9e87c36 */ /* 0x000fe20008000000 */
[----:B--2---:R-:W-:Y:S04]  /*1fb0*/  STS.U8 [R226+UR27], R39 ;  /* 0x00000027e2007988 */ /* 0x004fe8000800001b */
[----:B----4-:R-:W-:Y:S04]  /*1fc0*/  STS.U8 [R226+UR27+0x200], R41 ;  /* 0x00020029e2007988 */ /* 0x010fe8000800001b */
[----:B---3--:R-:W-:Y:S04]  /*1fd0*/  STS.U8 [R226+UR27+0x400], R43 ;  /* 0x0004002be2007988 */ /* 0x008fe8000800001b */
[----:B-----5:R-:W-:Y:S04]  /*1fe0*/  STS.U8 [R226+UR27+0x600], R45 ;  /* 0x0006002de2007988 */ /* 0x020fe8000800001b */
[----:B------:R-:W-:Y:S04]  /*1ff0*/  STS.U8 [R226+UR27+0x800], R47 ;  /* 0x0008002fe2007988 */ /* 0x000fe8000800001b */
        /* <DEDUP_REMOVED lines=21> */
[----:B------:R0:W-:Y:S04]  /*2150*/  STS.U8 [R231+UR27+0x1500], R34 ;  /* 0x00150022e7007988 */ /* 0x0001e8000800001b */
[----:B------:R-:W-:Y:S04]  /*2160*/  STS.U8 [R231+UR27+0x1700], R32 ;  /* 0x00170020e7007988 */ /* 0x000fe8000800001b */
[----:B------:R-:W-:Y:S04]  /*2170*/  STS.U8 [R231+UR27+0x1900], R36 ;  /* 0x00190024e7007988 */ /* 0x000fe8000800001b */
[----:B------:R-:W-:Y:S04]  /*2180*/  STS.U8 [R231+UR27+0x1b00], R58 ;  /* 0x001b003ae7007988 */ /* 0x000fe8000800001b */
[----:B------:R1:W-:Y:S04]  /*2190*/  STS.U8 [R231+UR27+0x1d00], R26 ;  /* 0x001d001ae7007988 */ /* 0x0003e8000800001b */
[----:B------:R2:W-:Y:S01]  /*21a0*/  STS.U8 [R231+UR27+0x1f00], R24 ;  /* 0x001f0018e7007988 */ /* 0x0005e2000800001b */
[----:B------:R3:W-:Y:S06]  /*21b0*/  MEMBAR.ALL.CTA ;  /* 0x0000000000007992 */ /* 0x0007ec0000008000 */
[----:B---3--:R-:W3:Y:S01]  /*21c0*/  FENCE.VIEW.ASYNC.S ;  /* 0x00000000000073c6 */ /* 0x008ee20000000000 */
[----:B0-----:R-:W-:Y:S01]  /*21d0*/  IADD3 R34, P1, R180, UR4, RZ ;  /* 0x00000004b4227c10 */ /* 0x001fe2000ff3e0ff */
[----:B-1----:R-:W-:Y:S01]  /*21e0*/  VIADD R26, R167, UR4 ;  /* 0x00000004a71a7c36 */ /* 0x002fe20008000000 */
[----:B---3--:R-:W-:Y:S01]  /*21f0*/  BAR.SYNC.DEFER_BLOCKING 0x0 ;  /* 0x0000000000007b1d */ /* 0x008fe20000010000 */
[----:B--2---:R-:W-:Y:S01]  /*2200*/  VIADD R24, R168, UR4 ;  /* 0x00000004a8187c36 */ /* 0x004fe20008000000 */
[----:B------:R-:W-:-:S04]  /*2210*/  IADD3.X R35, R183, UR6, RZ, P1, !PT ;  /* 0x00000006b7237c10 */ /* 0x000fc80008ffe4ff */
[----:B------:R0:W2:Y:S04]  /*2220*/  LDG.E.U8 R238, desc[UR28][R26.64] ;  /* 0x0000001c1aee7981 */ /* 0x0000a8000c1e1100 */
[----:B------:R1:W3:Y:S04]  /*2230*/  LDG.E.U8 R239, desc[UR28][R24.64] ;  /* 0x0000001c18ef7981 */ /* 0x0002e8000c1e1100 */
[----:B------:R4:W5:Y:S01]  /*2240*/  LDG.E.U8 R243, desc[UR28][R30.64] ;  /* 0x0000001c1ef37981 */ /* 0x000962000c1e1100 */
[----:B0-----:R-:W-:-:S03]  /*2250*/  IADD3 R26, P1, R187, UR4, RZ ;  /* 0x00000004bb1a7c10 */ /* 0x001fc6000ff3e0ff */
[----:B------:R0:W2:Y:S01]  /*2260*/  LDG.E.U8 R219, desc[UR28][R28.64] ;  /* 0x0000001c1cdb7981 */ /* 0x0000a2000c1e1100 */
[----:B-1----:R-:W-:Y:S02]  /*2270*/  IADD3 R24, P2, R191, UR4, RZ ;  /* 0x00000004bf187c10 */ /* 0x002fe4000ff5e0ff */
[----:B------:R-:W-:Y:S01]  /*2280*/  IADD3.X R27, R190, UR6, RZ, P1, !PT ;  /* 0x00000006be1b7c10 */ /* 0x000fe20008ffe4ff */
[----:B------:R1:W3:Y:S01]  /*2290*/  LDG.E.U8 R229, desc[UR28][R34.64] ;  /* 0x0000001c22e57981 */ /* 0x0002e2000c1e1100 */
[----:B------:R-:W-:Y:S02]  /*22a0*/  IADD3 R32, P1, R197, UR4, RZ ;  /* 0x00000004c5207c10 */ /* 0x000fe4000ff3e0ff */
[----:B------:R-:W-:Y:S01]  /*22b0*/  IADD3.X R25, R194, UR6, RZ, P2, !PT ;  /* 0x00000006c2197c10 */ /* 0x000fe200097fe4ff */
[----:B------:R1:W3:Y:S01]  /*22c0*/  LDG.E.U8 R221, desc[UR28][R26.64] ;  /* 0x0000001c1add7981 */ /* 0x0002e2000c1e1100 */
[----:B----4-:R-:W-:Y:S02]  /*22d0*/  IADD3 R30, P2, R198, UR4, RZ ;  /* 0x00000004c61e7c10 */ /* 0x010fe4000ff5e0ff */
[----:B------:R-:W-:Y:S01]  /*22e0*/  IADD3.X R33, R200, UR6, RZ, P1, !PT ;  /* 0x00000006c8217c10 */ /* 0x000fe20008ffe4ff */
[----:B------:R4:W3:Y:S01]  /*22f0*/  LDG.E.U8 R230, desc[UR28][R24.64] ;  /* 0x0000001c18e67981 */ /* 0x0008e2000c1e1100 */
[----:B0-----:R-:W-:-:S02]  /*2300*/  IADD3 R28, P1, R204, UR4, RZ ;  /* 0x00000004cc1c7c10 */ /* 0x001fc4000ff3e0ff */
[----:B------:R-:W-:Y:S01]  /*2310*/  IADD3.X R31, R201, UR6, RZ, P2, !PT ;  /* 0x00000006c91f7c10 */ /* 0x000fe200097fe4ff */
[----:B------:R0:W3:Y:S01]  /*2320*/  LDG.E.U8 R235, desc[UR28][R32.64] ;  /* 0x0000001c20eb7981 */ /* 0x0000e2000c1e1100 */
[----:B------:R-:W-:Y:S02]  /*2330*/  IADD3 R248, P2, R205, UR4, RZ ;  /* 0x00000004cdf87c10 */ /* 0x000fe4000ff5e0ff */
[----:B------:R-:W-:Y:S01]  /*2340*/  IADD3.X R29, R207, UR6, RZ, P1, !PT ;  /* 0x00000006cf1d7c10 */ /* 0x000fe20008ffe4ff */
[----:B------:R0:W3:Y:S01]  /*2350*/  LDG.E.U8 R227, desc[UR28][R30.64] ;  /* 0x0000001c1ee37981 */ /* 0x0000e2000c1e1100 */
[----:B-1----:R-:W-:Y:S02]  /*2360*/  IADD3 R34, P1, R211, UR4, RZ ;  /* 0x00000004d3227c10 */ /* 0x002fe4000ff3e0ff */
[----:B------:R-:W-:Y:S01]  /*2370*/  IADD3.X R249, R208, UR6, RZ, P2, !PT ;  /* 0x00000006d0f97c10 */ /* 0x000fe200097fe4ff */
[----:B------:R1:W5:Y:S01]  /*2380*/  LDG.E.U8 R220, desc[UR28][R28.64] ;  /* 0x0000001c1cdc7981 */ /* 0x000362000c1e1100 */
[----:B------:R-:W-:-:S02]  /*2390*/  IADD3 R26, P2, R13, UR4, RZ ;  /* 0x000000040d1a7c10 */ /* 0x000fc4000ff5e0ff */
[----:B------:R-:W-:Y:S01]  /*23a0*/  IADD3.X R35, R214, UR6, RZ, P1, !PT ;  /* 0x00000006d6237c10 */ /* 0x000fe20008ffe4ff */
[----:B------:R-:W3:Y:S01]  /*23b0*/  LDG.E.U8 R232, desc[UR28][R232.64] ;  /* 0x0000001ce8e87981 */ /* 0x000ee2000c1e1100 */
[----:B----4-:R-:W-:Y:S02]  /*23c0*/  IADD3 R24, P1, R215, UR4, RZ ;  /* 0x00000004d7187c10 */ /* 0x010fe4000ff3e0ff */
[----:B------:R-:W-:Y:S01]  /*23d0*/  IADD3.X R27, R9, UR6, RZ, P2, !PT ;  /* 0x00000006091b7c10 */ /* 0x000fe200097fe4ff */
[----:B------:R-:W4:Y:S01]  /*23e0*/  LDG.E.U8 R222, desc[UR28][R34.64] ;  /* 0x0000001c22de7981 */ /* 0x000f22000c1e1100 */
[----:B------:R-:W-:Y:S02]  /*23f0*/  IADD3 R224, P2, R12, UR4, RZ ;  /* 0x000000040ce07c10 */ /* 0x000fe4000ff5e0ff */
[----:B------:R-:W-:Y:S01]  /*2400*/  IADD3.X R25, R16, UR6, RZ, P1, !PT ;  /* 0x0000000610197c10 */ /* 0x000fe20008ffe4ff */
[----:B------:R1:W3:Y:S01]  /*2410*/  LDG.E.U8 R223, desc[UR28][R26.64] ;  /* 0x0000001c1adf7981 */ /* 0x0002e2000c1e1100 */
[----:B0-----:R-:W-:-:S02]  /*2420*/  IADD3 R32, P1, R179, UR4, RZ ;  /* 0x00000004b3207c10 */ /* 0x001fc4000ff3e0ff */
[----:B------:R-:W-:Y:S01]  /*2430*/  IADD3.X R225, R8, UR6, RZ, P2, !PT ;  /* 0x0000000608e17c10 */ /* 0x000fe200097fe4ff */
[----:B------:R0:W3:Y:S01]  /*2440*/  LDG.E.U8 R228, desc[UR28][R24.64] ;  /* 0x0000001c18e47981 */ /* 0x0000e2000c1e1100 */
[----:B------:R-:W-:Y:S02]  /*2450*/  IADD3 R30, P2, R185, UR4, RZ ;  /* 0x00000004b91e7c10 */ /* 0x000fe4000ff5e0ff */
[----:B------:R-:W-:Y:S01]  /*2460*/  IADD3.X R33, R182, UR6, RZ, P1, !PT ;  /* 0x00000006b6217c10 */ /* 0x000fe20008ffe4ff */
[----:B------:R-:W3:Y:S01]  /*2470*/  LDG.E.U8 R240, desc[UR28][R240.64] ;  /* 0x0000001cf0f07981 */ /* 0x000ee2000c1e1100 */
[----:B-1----:R-:W-:Y:S02]  /*2480*/  IADD3 R28, P1, R186, UR4, RZ ;  /* 0x00000004ba1c7c10 */ /* 0x002fe4000ff3e0ff */
[----:B------:R-:W-:Y:S01]  /*2490*/  IADD3.X R31, R188, UR6, RZ, P2, !PT ;  /* 0x00000006bc1f7c10 */ /* 0x000fe200097fe4ff */
[----:B------:R1:W3:Y:S01]  /*24a0*/  LDG.E.U8 R233, desc[UR28][R32.64] ;  /* 0x0000001c20e97981 */ /* 0x0002e2000c1e1100 */
[----:B------:R-:W-:-:S02]  /*24b0*/  IADD3 R36, P2, R192, UR4, RZ ;  /* 0x00000004c0247c10 */ /* 0x000fc4000ff5e0ff */
[----:B------:R-:W-:Y:S01]  /*24c0*/  IADD3.X R29, R189, UR6, RZ, P1, !PT ;  /* 0x00000006bd1d7c10 */ /* 0x000fe20008ffe4ff */
[----:B------:R-:W3:Y:S01]  /*24d0*/  LDG.E.U8 R246, desc[UR28][R246.64] ;  /* 0x0000001cf6f67981 */ /* 0x000ee2000c1e1100 */
[----:B------:R-:W-:Y:S02]  /*24e0*/  IADD3 R26, P1, R193, UR4, RZ ;  /* 0x00000004c11a7c10 */ /* 0x000fe4000ff3e0ff */
[----:B------:R-:W-:Y:S01]  /*24f0*/  IADD3.X R37, R195, UR6, RZ, P2, !PT ;  /* 0x00000006c3257c10 */ /* 0x000fe200097fe4ff */
[----:B------:R1:W3:Y:S01]  /*2500*/  LDG.E.U8 R241, desc[UR28][R30.64] ;  /* 0x0000001c1ef17981 */ /* 0x0002e2000c1e1100 */
[----:B0-----:R-:W-:Y:S02]  /*2510*/  IADD3 R24, P2, R199, UR4, RZ ;  /* 0x00000004c7187c10 */ /* 0x001fe4000ff5e0ff */
[----:B------:R-:W-:Y:S01]  /*2520*/  IADD3.X R27, R196, UR6, RZ, P1, !PT ;  /* 0x00000006c41b7c10 */ /* 0x000fe20008ffe4ff */
[----:B------:R0:W3:Y:S01]  /*2530*/  LDG.E.U8 R234, desc[UR28][R28.64] ;  /* 0x0000001c1cea7981 */ /* 0x0000e2000c1e1100 */
[----:B------:R-:W-:-:S02]  /*2540*/  IADD3 R34, P1, R203, UR4, RZ ;  /* 0x00000004cb227c10 */ /* 0x000fc4000ff3e0ff */
[----:B------:R-:W-:Y:S01]  /*2550*/  IADD3.X R25, R202, UR6, RZ, P2, !PT ;  /* 0x00000006ca197c10 */ /* 0x000fe200097fe4ff */
[----:B------:R0:W3:Y:S01]  /*2560*/  LDG.E.U8 R236, desc[UR28][R26.64] ;  /* 0x0000001c1aec7981 */ /* 0x0000e2000c1e1100 */
[----:B-1----:R-:W-:Y:S02]  /*2570*/  IADD3 R32, P2, R209, UR4, RZ ;  /* 0x00000004d1207c10 */ /* 0x002fe4000ff5e0ff */
[----:B------:R-:W-:Y:S01]  /*2580*/  IADD3.X R35, R206, UR6, RZ, P1, !PT ;  /* 0x00000006ce237c10 */ /* 0x000fe20008ffe4ff */
[----:B------:R1:W3:Y:S01]  /*2590*/  LDG.E.U8 R247, desc[UR28][R24.64] ;  /* 0x0000001c18f77981 */ /* 0x0002e2000c1e1100 */
[----:B------:R-:W-:Y:S02]  /*25a0*/  IADD3 R30, P1, R210, UR4, RZ ;  /* 0x00000004d21e7c10 */ /* 0x000fe4000ff3e0ff */
[----:B------:R-:W-:Y:S01]  /*25b0*/  IADD3.X R33, R212, UR6, RZ, P2, !PT ;  /* 0x00000006d4217c10 */ /* 0x000fe200097fe4ff */
[----:B------:R-:W3:Y:S01]  /*25c0*/  LDG.E.U8 R224, desc[UR28][R224.64] ;  /* 0x0000001ce0e07981 */ /* 0x000ee2000c1e1100 */
[----:B0-----:R-:W-:-:S02]  /*25d0*/  IADD3 R28, P2, R18, UR4, RZ ;  /* 0x00000004121c7c10 */ /* 0x001fc4000ff5e0ff */
[----:B------:R-:W-:Y:S01]  /*25e0*/  IADD3.X R31, R213, UR6, RZ, P1, !PT ;  /* 0x00000006d51f7c10 */ /* 0x000fe20008ffe4ff */
[----:B------:R-:W3:Y:S01]  /*25f0*/  LDG.E.U8 R244, desc[UR28][R244.64] ;  /* 0x0000001cf4f47981 */ /* 0x000ee2000c1e1100 */
[----:B------:R-:W-:Y:S02]  /*2600*/  IADD3 R250, P1, R17, UR4, RZ ;  /* 0x0000000411fa7c10 */ /* 0x000fe4000ff3e0ff */
[----:B------:R-:W-:Y:S01]  /*2610*/  IADD3.X R29, R15, UR6, RZ, P2, !PT ;  /* 0x000000060f1d7c10 */ /* 0x000fe200097fe4ff */
[----:B------:R-:W3:Y:S01]  /*2620*/  LDG.E.U8 R248, desc[UR28][R248.64] ;  /* 0x0000001cf8f87981 */ /* 0x000ee2000c1e1100 */
[----:B------:R-:W-:Y:S02]  /*2630*/  IADD3 R26, P3, R11, UR4, RZ ;  /* 0x000000040b1a7c10 */ /* 0x000fe4000ff7e0ff */
[----:B-1----:R-:W-:Y:S01]  /*2640*/  IADD3 R24, P2, R10, UR4, RZ ;  /* 0x000000040a187c10 */ /* 0x002fe2000ff5e0ff */
[----:B------:R-:W3:Y:S01]  /*2650*/  LDG.E.U8 R242, desc[UR28][R36.64] ;  /* 0x0000001c24f27981 */ /* 0x000ee2000c1e1100 */
[----:B------:R-:W-:-:S02]  /*2660*/  IADD3.X R251, R14, UR6, RZ, P1, !PT ;  /* 0x000000060efb7c10 */ /* 0x000fc40008ffe4ff */
[----:B------:R-:W-:Y:S01]  /*2670*/  IADD3.X R27, R7, UR6, RZ, P3, !PT ;  /* 0x00000006071b7c10 */ /* 0x000fe20009ffe4ff */
[----:B------:R-:W3:Y:S01]  /*2680*/  LDG.E.U8 R237, desc[UR28][R34.64] ;  /* 0x0000001c22ed7981 */ /* 0x000ee2000c1e1100 */
[----:B------:R-:W-:-:S03]  /*2690*/  IADD3.X R25, R6, UR6, RZ, P2, !PT ;  /* 0x0000000606197c10 */ /* 0x000fc600097fe4ff */
[----:B------:R-:W3:Y:S04]  /*26a0*/  LDG.E.U8 R250, desc[UR28][R250.64] ;  /* 0x0000001cfafa7981 */ /* 0x000ee8000c1e1100 */
[----:B------:R-:W3:Y:S04]  /*26b0*/  LDG.E.U8 R245, desc[UR28][R32.64] ;  /* 0x0000001c20f57981 */ /* 0x000ee8000c1e1100 */
[----:B------:R-:W3:Y:S04]  /*26c0*/  LDG.E.U8 R225, desc[UR28][R30.64] ;  /* 0x0000001c1ee17981 */ /* 0x000ee8000c1e1100 */
[----:B------:R-:W3:Y:S04]  /*26d0*/  LDG.E.U8 R249, desc[UR28][R28.64] ;  /* 0x0000001c1cf97981 */ /* 0x000ee8000c1e1100 */
[----:B------:R-:W3:Y:S04]  /*26e0*/  LDG.E.U8 R251, desc[UR28][R26.64] ;  /* 0x0000001c1afb7981 */ /* 0x000ee8000c1e1100 */
[----:B------:R0:W3:Y:S01]  /*26f0*/  LDG.E.U8 R252, desc[UR28][R24.64] ;  /* 0x0000001c18fc7981 */ /* 0x0000e2000c1e1100 */
[----:B------:R-:W-:Y:S01]  /*2700*/  UMOV UR23, 0x80000020 ;  /* 0x8000002000177882 */ /* 0x000fe20000000000 */
[----:B0-----:R-:W-:-:S06]  /*2710*/  WARPGROUP.ARRIVE ;  /* 0x00000000000079c5 */ /* 0x001fcc0000000000 */
[----:B------:R-:W-:Y:S01]  /*2720*/  QGMMA.64x64x32.F32.E4M3.E4M3 R56, gdesc[UR20], RZ, !UPT ;  /* 0x00e00000143879f3 */ /* 0x000fe2000c7008ff */
[----:B------:R-:W-:Y:S01]  /*2730*/  UMOV UR12, UR20 ;  /* 0x00000014000c7c82 */ /* 0x000fe20008000000 */
[----:B------:R-:W-:Y:S02]  /*2740*/  UMOV UR13, UR21 ;  /* 0x00000015000d7c82 */ /* 0x000fe40008000000 */
[----:B------:R-:W-:Y:S04]  /*2750*/  QGMMA.64x64x32.F32.E4M3.E4M3 R56, gdesc[UR8], R56 ;  /* 0x00e00000083879f3 */ /* 0x000fe80008700838 */
[----:B------:R-:W-:Y:S01]  /*2760*/  QGMMA.64x64x32.F32.E4M3.E4M3 R24, gdesc[UR12], RZ, !UPT ;  /* 0x00e000000c1879f3 */ /* 0x000fe2000c7008ff */
[----:B------:R-:W-:Y:S01]  /*2770*/  UMOV UR16, UR8 ;  /* 0x0000000800107c82 */ /* 0x000fe20008000000 */
[----:B------:R-:W-:-:S02]  /*2780*/  UMOV UR17, UR9 ;  /* 0x0000000900117c82 */ /* 0x000fc40008000000 */
[----:B------:R-:W-:Y:S03]  /*2790*/  QGMMA.64x64x32.F32.E4M3.E4M3 R24, gdesc[UR16], R24, gsb0 ;  /* 0x00e00000101879f3 */ /* 0x000fe60008000818 */
[----:B------:R-:W-:Y:S02]  /*27a0*/  WARPGROUP.DEPBAR.LE gsb0, 0x0 ;  /* 0x00008000000079c5 */ /* 0x000fe40000010000 */
[----:B------:R-:W-:Y:S06]  /*27b0*/  BAR.SYNC.DEFER_BLOCKING 0x0 ;  /* 0x0000000000007b1d */ /* 0x000fec0000010000 */
[----:B--2---:R0:W-:Y:S02]  /*27c0*/  STS.U8 [R226+UR27], R219 ;  /* 0x000000dbe2007988 */ /* 0x0041e4000800001b */
[----:B0-----:R-:W-:-:S02]  /*27d0*/  IMAD.SHL.U32 R219, R0, 0x2, RZ ;  /* 0x0000000200db7824 */ /* 0x001fc400078e00ff */
[----:B-----5:R0:W-:Y:S03]  /*27e0*/  STS.U8 [R226+UR27+0x1400], R220 ;  /* 0x001400dce2007988 */ /* 0x0201e6000800001b */
[----:B------:R-:W-:Y:S01]  /*27f0*/  LOP3.LUT R219, R219, 0x6, RZ, 0xc0, !PT ;  /* 0x00000006dbdb7812 */ /* 0x000fe200078ec0ff */
[----:B----4-:R1:W-:Y:S04]  /*2800*/  STS.U8 [R226+UR27+0x1800], R222 ;  /* 0x001800dee2007988 */ /* 0x0103e8000800001b */
[----:B0-----:R-:W-:Y:S01]  /*2810*/  VIADD R220, R219, UR5 ;  /* 0x00000005dbdc7c36 */ /* 0x001fe20008000000 */
[----:B------:R-:W-:-:S04]  /*2820*/  LOP3.LUT R219, R19, 0x8, RZ, 0xfc, !PT ;  /* 0x0000000813db7812 */ /* 0x000fc800078efcff */
[----:B-1----:R-:W-:-:S04]  /*2830*/  LOP3.LUT R222, R220, 0x70, RZ, 0xfc, !PT ;  /* 0x00000070dcde7812 */ /* 0x002fc800078efcff */
[-C--:B------:R-:W-:Y:S02]  /*2840*/  ISETP.GE.AND P1, PT, R19, R222.reuse, PT ;  /* 0x000000de1300720c */ /* 0x080fe40003f26270 */
[----:B------:R-:W-:Y:S02]  /*2850*/  ISETP.GE.AND P6, PT, R219, R222, PT ;  /* 0x000000dedb00720c */ /* 0x000fe40003fc6270 */
[----:B------:R-:W-:-:S04]  /*2860*/  LOP3.LUT R222, R220, 0x71, RZ, 0xfc, !PT ;  /* 0x00000071dcde7812 */ /* 0x000fc800078efcff */
[-C--:B------:R-:W-:Y:S02]  /*2870*/  ISETP.GE.AND P2, PT, R19, R222.reuse, PT ;  /* 0x000000de1300720c */ /* 0x080fe40003f46270 */
[----:B------:R-:W-:Y:S02]  /*2880*/  ISETP.GE.AND P5, PT, R219, R222, PT ;  /* 0x000000dedb00720c */ /* 0x000fe40003fa6270 */
[----:B------:R-:W-:Y:S01]  /*2890*/  LOP3.LUT R222, R220, 0x79, RZ, 0xfc, !PT ;  /* 0x00000079dcde7812 */ /* 0x000fe200078efcff */
[----:B------:R-:W-:Y:S03]  /*28a0*/  STS.U8 [R226+UR27+0x400], R243 ;  /* 0x000400f3e2007988 */ /* 0x000fe6000800001b */
[-C--:B------:R-:W-:Y:S01]  /*28b0*/  ISETP.GE.AND P3, PT, R19, R222.reuse, PT ;  /* 0x000000de1300720c */ /* 0x080fe20003f66270 */
[----:B---3--:R-:W-:Y:S01]  /*28c0*/  STS.U8 [R226+UR27+0x800], R229 ;  /* 0x000800e5e2007988 */ /* 0x008fe2000800001b */
[----:B------:R-:W-:-:S02]  /*28d0*/  ISETP.GE.AND P4, PT, R219, R222, PT ;  /* 0x000000dedb00720c */ /* 0x000fc40003f86270 */
[----:B------:R-:W-:Y:S01]  /*28e0*/  LOP3.LUT R222, R220, 0x78, RZ, 0xfc, !PT ;  /* 0x00000078dcde7812 */ /* 0x000fe200078efcff */
[----:B------:R0:W-:Y:S04]  /*28f0*/  STS.U8 [R226+UR27+0xc00], R221 ;  /* 0x000c00dde2007988 */ /* 0x0001e8000800001b */
[----:B------:R-:W-:Y:S04]  /*2900*/  STS.U8 [R226+UR27+0x1000], R235 ;  /* 0x001000ebe2007988 */ /* 0x000fe8000800001b */
[----:B------:R-:W-:Y:S01]  /*2910*/  STS.U8 [R226+UR27+0x1c00], R223 ;  /* 0x001c00dfe2007988 */ /* 0x000fe2000800001b */
[----:B0-----:R-:W-:-:S03]  /*2920*/  SEL R221, RZ, 0x1, P5 ;  /* 0x00000001ffdd7807 */ /* 0x001fc60002800000 */
[----:B------:R0:W-:Y:S01]  /*2930*/  STS.U8 [R231+UR27+0x1d00], R224 ;  /* 0x001d00e0e7007988 */ /* 0x0001e2000800001b */
[-C--:B------:R-:W-:Y:S02]  /*2940*/  ISETP.GE.AND P5, PT, R19, R222.reuse, PT ;  /* 0x000000de1300720c */ /* 0x080fe40003fa6270 */
[----:B0-----:R-:W-:Y:S02]  /*2950*/  SEL R224, RZ, 0x1fffe, P6 ;  /* 0x0001fffeffe07807 */ /* 0x001fe40003000000 */
[----:B------:R-:W-:-:S03]  /*2960*/  ISETP.GE.AND P6, PT, R219, R222, PT ;  /* 0x000000dedb00720c */ /* 0x000fc60003fc6270 */
[----:B------:R-:W-:Y:S01]  /*2970*/  IMAD.IADD R224, R221, 0x1, R224 ;  /* 0x00000001dde07824 */ /* 0x000fe200078e02e0 */
[----:B------:R-:W-:Y:S02]  /*2980*/  SEL R221, RZ, 0x1, P4 ;  /* 0x00000001ffdd7807 */ /* 0x000fe40002000000 */
[----:B------:R-:W-:Y:S02]  /*2990*/  SEL R222, RZ, 0x1fffe, P6 ;  /* 0x0001fffeffde7807 */ /* 0x000fe40003000000 */
[----:B------:R-:W-:-:S03]  /*29a0*/  SEL R223, RZ, 0x7fff8, P1 ;  /* 0x0007fff8ffdf7807 */ /* 0x000fc60000800000 */
[----:B------:R-:W-:Y:S01]  /*29b0*/  IMAD.IADD R221, R221, 0x1, R222 ;  /* 0x00000001dddd7824 */ /* 0x000fe200078e02de */
[----:B------:R-:W-:Y:S02]  /*29c0*/  LOP3.LUT R222, R224, 0x3, RZ, 0xc0, !PT ;  /* 0x00000003e0de7812 */ /* 0x000fe400078ec0ff */
[----:B------:R-:W-:-:S04]  /*29d0*/  SEL R224, RZ, 0x4, P2 ;  /* 0x00000004ffe07807 */ /* 0x000fc80001000000 */
[----:B------:R-:W-:Y:S02]  /*29e0*/  IADD3 R224, R222, R223, R224 ;  /* 0x000000dfdee07210 */ /* 0x000fe40007ffe0e0 */
[----:B------:R-:W-:Y:S02]  /*29f0*/  LOP3.LUT R223, R221, 0x3, RZ, 0xc0, !PT ;  /* 0x00000003dddf7812 */ /* 0x000fe400078ec0ff */
[----:B------:R-:W-:Y:S02]  /*2a00*/  SEL R221, RZ, 0x4, P3 ;  /* 0x00000004ffdd7807 */ /* 0x000fe40001800000 */
[----:B------:R-:W-:-:S04]  /*2a10*/  SEL R222, RZ, 0x7fff8, P5 ;  /* 0x0007fff8ffde7807 */ /* 0x000fc80002800000 */
[----:B------:R-:W-:Y:S02]  /*2a20*/  IADD3 R221, R223, R222, R221 ;  /* 0x000000dedfdd7210 */ /* 0x000fe40007ffe0dd */
[----:B------:R-:W-:-:S04]  /*2a30*/  LOP3.LUT R222, R220, 0x60, RZ, 0xfc, !PT ;  /* 0x00000060dcde7812 */ /* 0x000fc800078efcff */
[-C--:B------:R-:W-:Y:S02]  /*2a40*/  ISETP.GE.AND P2, PT, R19, R222.reuse, PT ;  /* 0x000000de1300720c */ /* 0x080fe40003f46270 */
[----:B------:R-:W-:Y:S02]  /*2a50*/  ISETP.GE.AND P5, PT, R219, R222, PT ;  /* 0x000000dedb00720c */ /* 0x000fe40003fa6270 */
[----:B------:R-:W-:Y:S01]  /*2a60*/  LOP3.LUT R222, R220, 0x61, RZ, 0xfc, !PT ;  /* 0x00000061dcde7812 */ /* 0x000fe200078efcff */
[----:B------:R0:W-:Y:S03]  /*2a70*/  STS.U8 [R231+UR27+0x1900], R228 ;  /* 0x001900e4e7007988 */ /* 0x0001e6000800001b */
[-C--:B------:R-:W-:Y:S02]  /*2a80*/  ISETP.GE.AND P1, PT, R19, R222.reuse, PT ;  /* 0x000000de1300720c */ /* 0x080fe40003f26270 */
[----:B------:R-:W-:-:S02]  /*2a90*/  ISETP.GE.AND P6, PT, R219, R222, PT ;  /* 0x000000dedb00720c */ /* 0x000fc40003fc6270 */
[C---:B------:R-:W-:Y:S02]  /*2aa0*/  LOP3.LUT R222, R220.reuse, 0x69, RZ, 0xfc, !PT ;  /* 0x00000069dcde7812 */ /* 0x040fe400078efcff */
[----:B0-----:R-:W-:Y:S02]  /*2ab0*/  SEL R228, RZ, 0x1fffe, P5 ;  /* 0x0001fffeffe47807 */ /* 0x001fe40002800000 */
[-C--:B------:R-:W-:Y:S02]  /*2ac0*/  ISETP.GE.AND P3, PT, R19, R222.reuse, PT ;  /* 0x000000de1300720c */ /* 0x080fe40003f66270 */
[----:B------:R-:W-:Y:S02]  /*2ad0*/  ISETP.GE.AND P5, PT, R219, R222, PT ;  /* 0x000000dedb00720c */ /* 0x000fe40003fa6270 */
[----:B------:R-:W-:Y:S01]  /*2ae0*/  LOP3.LUT R222, R220, 0x68, RZ, 0xfc, !PT ;  /* 0x00000068dcde7812 */ /* 0x000fe200078efcff */
[----:B------:R0:W-:Y:S01]  /*2af0*/  STS.U8 [R231+UR27+0x1100], R227 ;  /* 0x001100e3e7007988 */ /* 0x0001e2000800001b */
[----:B------:R-:W-:-:S02]  /*2b00*/  SEL R223, RZ, 0x1, P5 ;  /* 0x00000001ffdf7807 */ /* 0x000fc40002800000 */
[-C--:B------:R-:W-:Y:S02]  /*2b10*/  ISETP.GE.AND P5, PT, R19, R222.reuse, PT ;  /* 0x000000de1300720c */ /* 0x080fe40003fa6270 */
[----:B0-----:R-:W-:Y:S02]  /*2b20*/  SEL R227, RZ, 0x1, P6 ;  /* 0x00000001ffe37807 */ /* 0x001fe40003000000 */
[----:B------:R-:W-:-:S03]  /*2b30*/  ISETP.GE.AND P6, PT, R219, R222, PT ;  /* 0x000000dedb00720c */ /* 0x000fc60003fc6270 */
[----:B------:R-:W-:Y:S01]  /*2b40*/  IMAD.IADD R227, R227, 0x1, R228 ;  /* 0x00000001e3e37824 */ /* 0x000fe200078e02e4 */
[----:B------:R-:W-:Y:S02]  /*2b50*/  SEL R222, RZ, 0x1fffe, P6 ;  /* 0x0001fffeffde7807 */ /* 0x000fe40003000000 */
[----:B------:R-:W-:Y:S02]  /*2b60*/  SEL R228, RZ, 0x7fff8, P2 ;  /* 0x0007fff8ffe47807 */ /* 0x000fe40001000000 */
[----:B------:R-:W-:Y:S01]  /*2b70*/  LOP3.LUT R227, R227, 0x3, RZ, 0xc0, !PT ;  /* 0x00000003e3e37812 */ /* 0x000fe200078ec0ff */
[----:B------:R-:W-:Y:S01]  /*2b80*/  IMAD.IADD R222, R223, 0x1, R222 ;  /* 0x00000001dfde7824 */ /* 0x000fe200078e02de */
[----:B------:R-:W-:-:S04]  /*2b90*/  SEL R223, RZ, 0x4, P1 ;  /* 0x00000004ffdf7807 */ /* 0x000fc80000800000 */
[----:B------:R-:W-:Y:S02]  /*2ba0*/  IADD3 R223, R227, R228, R223 ;  /* 0x000000e4e3df7210 */ /* 0x000fe40007ffe0df */
[----:B------:R-:W-:Y:S02]  /*2bb0*/  LOP3.LUT R228, R222, 0x3, RZ, 0xc0, !PT ;  /* 0x00000003dee47812 */ /* 0x000fe400078ec0ff */
[----:B------:R-:W-:Y:S02]  /*2bc0*/  SEL R222, RZ, 0x4, P3 ;  /* 0x00000004ffde7807 */ /* 0x000fe40001800000 */
[----:B------:R-:W-:-:S04]  /*2bd0*/  SEL R227, RZ, 0x7fff8, P5 ;  /* 0x0007fff8ffe37807 */ /* 0x000fc80002800000 */
[----:B------:R-:W-:Y:S01]  /*2be0*/  IADD3 R222, R228, R227, R222 ;  /* 0x000000e3e4de7210 */ /* 0x000fe20007ffe0de */
[----:B------:R-:W-:Y:S02]  /*2bf0*/  VIADD R228, R220, 0x9 ;  /* 0x00000009dce47836 */ /* 0x000fe40000000000 */
[----:B------:R-:W-:Y:S01]  /*2c00*/  FMUL R227, R55, UR7 ;  /* 0x0000000737e37c20 */ /* 0x000fe20008400000 */
[----:B------:R-:W-:Y:S01]  /*2c10*/  FMUL R55, R56, UR7 ;  /* 0x0000000738377c20 */ /* 0x000fe20008400000 */
[----:B------:R-:W-:Y:S01]  /*2c20*/  FMUL R62, R62, UR7 ;  /* 0x000000073e3e7c20 */ /* 0x000fe20008400000 */
[-C--:B------:R-:W-:Y:S02]  /*2c30*/  ISETP.GE.AND P5, PT, R19, R228.reuse, PT ;  /* 0x000000e41300720c */ /* 0x080fe40003fa6270 */
[----:B------:R-:W-:Y:S01]  /*2c40*/  ISETP.GE.AND P6, PT, R219, R228, PT ;  /* 0x000000e4db00720c */ /* 0x000fe20003fc6270 */
[----:B------:R-:W-:Y:S01]  /*2c50*/  VIADD R228, R220, 0x10 ;  /* 0x00000010dce47836 */ /* 0x000fe20000000000 */
[----:B------:R-:W-:Y:S01]  /*2c60*/  ISETP.GE.AND P3, PT, R19, R220, PT ;  /* 0x000000dc1300720c */ /* 0x000fe20003f66270 */
[----:B------:R-:W-:Y:S01]  /*2c70*/  FMUL R57, R57, UR7 ;  /* 0x0000000739397c20 */ /* 0x000fe20008400000 */
[----:B------:R-:W-:Y:S01]  /*2c80*/  FSEL R56, R227, -INF , P4 ;  /* 0xff800000e3387808 */ /* 0x000fe20002000000 */
[----:B------:R-:W-:Y:S01]  /*2c90*/  FMUL R227, R58, UR7 ;  /* 0x000000073ae37c20 */ /* 0x000fe20008400000 */
[----:B------:R-:W-:-:S02]  /*2ca0*/  ISETP.GE.AND P1, PT, R19, R228, PT ;  /* 0x000000e41300720c */ /* 0x000fc40003f26270 */
[----:B------:R-:W-:Y:S01]  /*2cb0*/  ISETP.GE.AND P2, PT, R219, R228, PT ;  /* 0x000000e4db00720c */ /* 0x000fe20003f46270 */
[----:B------:R-:W-:Y:S01]  /*2cc0*/  VIADD R228, R220, 0x8 ;  /* 0x00000008dce47836 */ /* 0x000fe20000000000 */
[-C--:B------:R-:W-:Y:S02]  /*2cd0*/  ISETP.GT.AND P4, PT, R19, R220.reuse, PT ;  /* 0x000000dc1300720c */ /* 0x080fe40003f84270 */
[----:B------:R-:W-:Y:S02]  /*2ce0*/  FSEL R55, R55, -INF , P3 ;  /* 0xff80000037377808 */ /* 0x000fe40001800000 */
[----:B------:R-:W-:Y:S02]  /*2cf0*/  FSEL R62, R62, -INF , P3 ;  /* 0xff8000003e3e7808 */ /* 0x000fe40001800000 */
[----:B------:R-:W-:Y:S01]  /*2d00*/  ISETP.GE.AND P3, PT, R219, R220, PT ;  /* 0x000000dcdb00720c */ /* 0x000fe20003f66270 */
[----:B------:R-:W-:Y:S01]  /*2d10*/  FMUL R59, R59, UR7 ;  /* 0x000000073b3b7c20 */ /* 0x000fe20008400000 */
[----:B------:R-:W-:-:S02]  /*2d20*/  FSEL R58, R57, -INF , P4 ;  /* 0xff800000393a7808 */ /* 0x000fc40002000000 */
[----:B------:R-:W-:Y:S01]  /*2d30*/  FSEL R57, R227, -INF , P3 ;  /* 0xff800000e3397808 */ /* 0x000fe20001800000 */
[----:B------:R-:W-:Y:S01]  /*2d40*/  FMUL R227, R60, UR7 ;  /* 0x000000073ce37c20 */ /* 0x000fe20008400000 */
[----:B------:R-:W-:Y:S01]  /*2d50*/  ISETP.GE.AND P4, PT, R19, R228, PT ;  /* 0x000000e41300720c */ /* 0x000fe20003f86270 */
[----:B------:R-:W-:Y:S01]  /*2d60*/  VIADD R228, R220, 0x11 ;  /* 0x00000011dce47836 */ /* 0x000fe20000000000 */
[----:B------:R-:W-:Y:S01]  /*2d70*/  ISETP.GT.AND P3, PT, R219, R220, PT ;  /* 0x000000dcdb00720c */ /* 0x000fe20003f64270 */
[----:B------:R-:W-:-:S03]  /*2d80*/  FMUL R61, R61, UR7 ;  /* 0x000000073d3d7c20 */ /* 0x000fc60008400000 */
[----:B------:R-:W-:Y:S02]  /*2d90*/  FSEL R60, R59, -INF , P3 ;  /* 0xff8000003b3c7808 */ /* 0x000fe40001800000 */
[----:B------:R-:W-:Y:S01]  /*2da0*/  FSEL R59, R227, -INF , P4 ;  /* 0xff800000e33b7808 */ /* 0x000fe20002000000 */
[----:B------:R-:W-:Y:S01]  /*2db0*/  FMUL R227, R63, UR7 ;  /* 0x000000073fe37c20 */ /* 0x000fe20008400000 */
[-C--:B------:R-:W-:Y:S02]  /*2dc0*/  ISETP.GE.AND P3, PT, R19, R228.reuse, PT ;  /* 0x000000e41300720c */ /* 0x080fe40003f66270 */
[----:B------:R-:W-:Y:S01]  /*2dd0*/  ISETP.GE.AND P4, PT, R219, R228, PT ;  /* 0x000000e4db00720c */ /* 0x000fe20003f86270 */
[----:B------:R-:W-:Y:S01]  /*2de0*/  VIADD R228, R220, 0x18 ;  /* 0x00000018dce47836 */ /* 0x000fe20000000000 */
[----:B------:R-:W-:Y:S01]  /*2df0*/  FSEL R63, R61, -INF , P5 ;  /* 0xff8000003d3f7808 */ /* 0x000fe20002800000 */
[----:B------:R-:W-:Y:S01]  /*2e00*/  FMUL R64, R64, UR7 ;  /* 0x0000000740407c20 */ /* 0x000fe20008400000 */
[----:B------:R-:W-:Y:S01]  /*2e10*/  FSEL R61, R227, -INF , P6 ;  /* 0xff800000e33d7808 */ /* 0x000fe20003000000 */
[----:B------:R-:W-:Y:S01]  /*2e20*/  FMUL R227, R66, UR7 ;  /* 0x0000000742e37c20 */ /* 0x000fe20008400000 */
[----:B------:R-:W-:-:S02]  /*2e30*/  ISETP.GE.AND P5, PT, R19, R228, PT ;  /* 0x000000e41300720c */ /* 0x000fc40003fa6270 */
[----:B------:R-:W-:Y:S01]  /*2e40*/  ISETP.GE.AND P6, PT, R219, R228, PT ;  /* 0x000000e4db00720c */ /* 0x000fe20003fc6270 */
[----:B------:R-:W-:Y:S01]  /*2e50*/  VIADD R228, R220, 0x19 ;  /* 0x00000019dce47836 */ /* 0x000fe20000000000 */
[----:B------:R-:W-:Y:S01]  /*2e60*/  FSEL R66, R64, -INF , P1 ;  /* 0xff80000040427808 */ /* 0x000fe20000800000 */
[----:B------:R-:W-:Y:S01]  /*2e70*/  FMUL R65, R65, UR7 ;  /* 0x0000000741417c20 */ /* 0x000fe20008400000 */
        /* <DEDUP_REMOVED lines=37> */
[-C--:B------:R-:W-:Y:S01]  /*30d0*/  ISETP.GE.AND P5, PT, R19, R228.reuse, PT ;  /* 0x000000e41300720c */ /* 0x080fe20003fa6270 */
[----:B------:R-:W-:Y:S01]  /*30e0*/  IMAD.SHL.U32 R222, R222, 0x100, RZ ;  /* 0x00000100dede7824 */ /* 0x000fe200078e00ff */
[----:B------:R-:W-:Y:S01]  /*30f0*/  ISETP.GE.AND P6, PT, R219, R228, PT ;  /* 0x000000e4db00720c */ /* 0x000fe20003fc6270 */
[----:B------:R-:W-:Y:S01]  /*3100*/  VIADD R228, R220, 0x31 ;  /* 0x00000031dce47836 */ /* 0x000fe20000000000 */
[----:B------:R-:W-:Y:S01]  /*3110*/  LOP3.LUT R221, R221, 0xf, RZ, 0xc0, !PT ;  /* 0x0000000fdddd7812 */ /* 0x000fe200078ec0ff */
[----:B------:R-:W-:Y:S01]  /*3120*/  FMUL R79, R79, UR7 ;  /* 0x000000074f4f7c20 */ /* 0x000fe20008400000 */
[----:B------:R-:W-:-:S02]  /*3130*/  FSEL R78, R76, -INF , P1 ;  /* 0xff8000004c4e7808 */ /* 0x000fc40000800000 */
[----:B------:R-:W-:Y:S01]  /*3140*/  FSEL R76, R227, -INF , P2 ;  /* 0xff800000e34c7808 */ /* 0x000fe20001000000 */
[----:B------:R-:W-:Y:S01]  /*3150*/  FMUL R227, R82, UR7 ;  /* 0x0000000752e37c20 */ /* 0x000fe20008400000 */
[-C--:B------:R-:W-:Y:S01]  /*3160*/  ISETP.GE.AND P1, PT, R19, R228.reuse, PT ;  /* 0x000000e41300720c */ /* 0x080fe20003f26270 */
[----:B------:R-:W-:Y:S01]  /*3170*/  IMAD R224, R224, 0x10, R221 ;  /* 0x00000010e0e07824 */ /* 0x000fe200078e02dd */
[----:B------:R-:W-:Y:S01]  /*3180*/  ISETP.GE.AND P2, PT, R219, R228, PT ;  /* 0x000000e4db00720c */ /* 0x000fe20003f46270 */
[----:B------:R-:W-:Y:S01]  /*3190*/  VIADD R228, R220, 0x38 ;  /* 0x00000038dce47836 */ /* 0x000fe20000000000 */
[----:B------:R-:W-:Y:S01]  /*31a0*/  LOP3.LUT R222, R222, 0xf00, RZ, 0xe2, !PT ;  /* 0x00000f00dede7812 */ /* 0x000fe200078ee2ff */
[----:B------:R-:W-:Y:S01]  /*31b0*/  FMUL R83, R83, UR7 ;  /* 0x0000000753537c20 */ /* 0x000fe20008400000 */
[----:B------:R-:W-:Y:S01]  /*31c0*/  FSEL R82, R79, -INF , P4 ;  /* 0xff8000004f527808 */ /* 0x000fe20002000000 */
[----:B------:R-:W-:Y:S01]  /*31d0*/  FMUL R221, R86, UR7 ;  /* 0x0000000756dd7c20 */ /* 0x000fe20008400000 */
[----:B------:R-:W-:Y:S01]  /*31e0*/  FSEL R79, R227, -INF , P6 ;  /* 0xff800000e34f7808 */ /* 0x000fe20003000000 */
[----:B------:R-:W-:Y:S01]  /*31f0*/  IMAD R223, R223, 0x1000, R222 ;  /* 0x00001000dfdf7824 */ /* 0x000fe200078e02de */
[----:B------:R-:W-:Y:S01]  /*3200*/  ISETP.GE.AND P6, PT, R219, R228, PT ;  /* 0x000000e4db00720c */ /* 0x000fe20003fc6270 */
[----:B------:R-:W-:Y:S01]  /*3210*/  VIADD R222, R220, 0x39 ;  /* 0x00000039dcde7836 */ /* 0x000fe20000000000 */
[----:B------:R-:W-:Y:S01]  /*3220*/  LOP3.LUT R224, R224, 0xff, RZ, 0xc0, !PT ;  /* 0x000000ffe0e07812 */ /* 0x000fe200078ec0ff */
[----:B------:R-:W-:Y:S01]  /*3230*/  FMUL R87, R87, UR7 ;  /* 0x0000000757577c20 */ /* 0x000fe20008400000 */
[----:B------:R-:W-:-:S02]  /*3240*/  FSEL R86, R83, -INF , P2 ;  /* 0xff80000053567808 */ /* 0x000fc40001000000 */
[----:B------:R-:W-:Y:S01]  /*3250*/  FSEL R221, R221, -INF , P6 ;  /* 0xff800000dddd7808 */ /* 0x000fe20003000000 */
[----:B------:R-:W-:Y:S01]  /*3260*/  IMAD.IADD R83, R223, 0x1, R224 ;  /* 0x00000001df537824 */ /* 0x000fe200078e02e0 */
[----:B------:R-:W-:Y:S02]  /*3270*/  FMNMX R227, R57, R60, !PT ;  /* 0x0000003c39e37209 */ /* 0x000fe40007800000 */
[----:B------:R-:W-:Y:S02]  /*3280*/  ISETP.GE.AND P6, PT, R219, R222, PT ;  /* 0x000000dedb00720c */ /* 0x000fe40003fc6270 */
[----:B------:R-:W-:Y:S01]  /*3290*/  LOP3.LUT R224, R220, 0x59, RZ, 0xfc, !PT ;  /* 0x00000059dce07812 */ /* 0x000fe200078efcff */
[----:B------:R-:W-:Y:S01]  /*32a0*/  FMUL R223, R39, UR7 ;  /* 0x0000000727df7c20 */ /* 0x000fe20008400000 */
[----:B------:R-:W-:Y:S02]  /*32b0*/  ISETP.GE.AND P4, PT, R19, R228, PT ;  /* 0x000000e41300720c */ /* 0x000fe40003f86270 */
[----:B------:R-:W-:-:S02]  /*32c0*/  FMNMX R228, R62, R227, !PT ;  /* 0x000000e33ee47209 */ /* 0x000fc40007800000 */
[----:B------:R-:W-:Y:S02]  /*32d0*/  FSEL R39, R87, -INF , P6 ;  /* 0xff80000057277808 */ /* 0x000fe40003000000 */
[----:B------:R-:W-:Y:S02]  /*32e0*/  ISETP.GE.AND P2, PT, R19, R222, PT ;  /* 0x000000de1300720c */ /* 0x000fe40003f46270 */
[----:B------:R-:W-:Y:S02]  /*32f0*/  ISETP.GE.AND P6, PT, R219, R224, PT ;  /* 0x000000e0db00720c */ /* 0x000fe40003fc6270 */
[----:B------:R-:W-:Y:S02]  /*3300*/  LOP3.LUT R222, R220, 0x58, RZ, 0xfc, !PT ;  /* 0x00000058dcde7812 */ /* 0x000fe400078efcff */
[----:B------:R-:W-:Y:S01]  /*3310*/  FMNMX R229, R61, R228, !PT ;  /* 0x000000e43de57209 */ /* 0x000fe20007800000 */
[----:B------:R-:W-:Y:S01]  /*3320*/  FMUL R227, R38, UR7 ;  /* 0x0000000726e37c20 */ /* 0x000fe20008400000 */
[----:B------:R-:W-:-:S02]  /*3330*/  FSEL R87, R223, -INF , P6 ;  /* 0xff800000df577808 */ /* 0x000fc40003000000 */
[----:B------:R-:W-:Y:S02]  /*3340*/  ISETP.GE.AND P6, PT, R219, R222, PT ;  /* 0x000000dedb00720c */ /* 0x000fe40003fc6270 */
[----:B------:R-:W-:Y:S01]  /*3350*/  FMNMX R228, R64, R229, !PT ;  /* 0x000000e540e47209 */ /* 0x000fe20007800000 */
[----:B------:R-:W-:Y:S01]  /*3360*/  FMUL R223, R35, UR7 ;  /* 0x0000000723df7c20 */ /* 0x000fe20008400000 */
[----:B------:R-:W-:Y:S02]  /*3370*/  FSEL R35, R227, -INF , P6 ;  /* 0xff800000e3237808 */ /* 0x000fe40003000000 */
[----:B------:R-:W-:Y:S01]  /*3380*/  FMNMX R227, R67, R228, !PT ;  /* 0x000000e443e37209 */ /* 0x000fe20007800000 */
[----:B------:R0:W-:Y:S01]  /*3390*/  STS.U8 [R231+UR27+0xd00], R230 ;  /* 0x000d00e6e7007988 */ /* 0x0001e2000800001b */
[C---:B------:R-:W-:Y:S02]  /*33a0*/  LOP3.LUT R38, R220.reuse, 0x51, RZ, 0xfc, !PT ;  /* 0x00000051dc267812 */ /* 0x040fe400078efcff */
[----:B------:R-:W-:-:S02]  /*33b0*/  LOP3.LUT R228, R220, 0x50, RZ, 0xfc, !PT ;  /* 0x00000050dce47812 */ /* 0x000fc400078efcff */
[----:B------:R-:W-:Y:S02]  /*33c0*/  ISETP.GE.AND P6, PT, R219, R38, PT ;  /* 0x00000026db00720c */ /* 0x000fe40003fc6270 */
[----:B0-----:R-:W-:Y:S01]  /*33d0*/  FMNMX R230, R70, R227, !PT ;  /* 0x000000e346e67209 */ /* 0x001fe20007800000 */
[----:B------:R0:W-:Y:S03]  /*33e0*/  STS.U8 [R231+UR27+0x900], R244 ;  /* 0x000900f4e7007988 */ /* 0x0001e6000800001b */
[----:B------:R-:W-:Y:S01]  /*33f0*/  FMNMX R227, R71, R230, !PT ;  /* 0x000000e647e37209 */ /* 0x000fe20007800000 */
[----:B------:R-:W-:Y:S01]  /*3400*/  FMUL R34, R34, UR7 ;  /* 0x0000000722227c20 */ /* 0x000fe20008400000 */
[----:B------:R-:W-:Y:S02]  /*3410*/  FSEL R223, R223, -INF , P6 ;  /* 0xff800000dfdf7808 */ /* 0x000fe40003000000 */
[----:B------:R-:W-:-:S02]  /*3420*/  ISETP.GE.AND P6, PT, R219, R228, PT ;  /* 0x000000e4db00720c */ /* 0x000fc40003fc6270 */
[----:B0-----:R-:W-:Y:S02]  /*3430*/  FMNMX R244, R74, R227, !PT ;  /* 0x000000e34af47209 */ /* 0x001fe40007800000 */
[----:B------:R-:W-:Y:S01]  /*3440*/  LOP3.LUT R230, R220, 0x49, RZ, 0xfc, !PT ;  /* 0x00000049dce67812 */ /* 0x000fe200078efcff */
[----:B------:R-:W-:Y:S01]  /*3450*/  FMUL R31, R31, UR7 ;  /* 0x000000071f1f7c20 */ /* 0x000fe20008400000 */
[----:B------:R-:W-:Y:S01]  /*3460*/  FMNMX R227, R75, R244, !PT ;  /* 0x000000f44be37209 */ /* 0x000fe20007800000 */
[----:B------:R0:W-:Y:S01]  /*3470*/  STS.U8 [R231+UR27+0x100], R238 ;  /* 0x000100eee7007988 */ /* 0x0001e2000800001b */
[----:B------:R-:W-:Y:S02]  /*3480*/  FSEL R34, R34, -INF , P6 ;  /* 0xff80000022227808 */ /* 0x000fe40003000000 */
[----:B------:R-:W-:Y:S01]  /*3490*/  ISETP.GE.AND P6, PT, R219, R230, PT ;  /* 0x000000e6db00720c */ /* 0x000fe20003fc6270 */
[----:B------:R-:W-:Y:S01]  /*34a0*/  STS.U8 [R231+UR27+0x500], R246 ;  /* 0x000500f6e7007988 */ /* 0x000fe2000800001b */
[----:B------:R-:W-:-:S03]  /*34b0*/  FMUL R229, R30, UR7 ;  /* 0x000000071ee57c20 */ /* 0x000fc60008400000 */
[----:B------:R1:W-:Y:S01]  /*34c0*/  STS.U8 [R231+UR27+0x1500], R248 ;  /* 0x001500f8e7007988 */ /* 0x0003e2000800001b */
[----:B0-----:R-:W-:Y:S02]  /*34d0*/  LOP3.LUT R238, R220, 0x48, RZ, 0xfc, !PT ;  /* 0x00000048dcee7812 */ /* 0x001fe400078efcff */
[----:B------:R-:W-:Y:S02]  /*34e0*/  FSEL R31, R31, -INF , P6 ;  /* 0xff8000001f1f7808 */ /* 0x000fe40003000000 */
[----:B------:R-:W-:Y:S02]  /*34f0*/  ISETP.GE.AND P6, PT, R219, R238, PT ;  /* 0x000000eedb00720c */ /* 0x000fe40003fc6270 */
[----:B-1----:R-:W-:Y:S01]  /*3500*/  FMNMX R231, R76, R227, !PT ;  /* 0x000000e34ce77209 */ /* 0x002fe20007800000 */
[----:B------:R-:W-:-:S03]  /*3510*/  FMUL R227, R26, UR7 ;  /* 0x000000071ae37c20 */ /* 0x000fc60008400000 */
[----:B------:R-:W-:Y:S02]  /*3520*/  FMNMX R244, R82, R231, !PT ;  /* 0x000000e752f47209 */ /* 0x000fe40007800000 */
[----:B------:R-:W-:Y:S02]  /*3530*/  FSEL R26, R229, -INF , P6 ;  /* 0xff800000e51a7808 */ /* 0x000fe40003000000 */
[----:B------:R-:W-:Y:S02]  /*3540*/  FMNMX R229, R79, R244, !PT ;  /* 0x000000f44fe57209 */ /* 0x000fe40007800000 */
[----:B------:R-:W-:Y:S02]  /*3550*/  LOP3.LUT R30, R220, 0x40, RZ, 0xfc, !PT ;  /* 0x00000040dc1e7812 */ /* 0x000fe400078efcff */
[----:B------:R-:W-:Y:S02]  /*3560*/  FMNMX R244, R86, R229, !PT ;  /* 0x000000e556f47209 */ /* 0x000fe40007800000 */
[----:B------:R-:W-:-:S02]  /*3570*/  ISETP.GE.AND P6, PT, R219, R30, PT ;  /* 0x0000001edb00720c */ /* 0x000fc40003fc6270 */
[----:B------:R-:W-:Y:S02]  /*3580*/  LOP3.LUT R220, R220, 0x41, RZ, 0xfc, !PT ;  /* 0x00000041dcdc7812 */ /* 0x000fe400078efcff */
[----:B------:R-:W-:Y:S01]  /*3590*/  FMNMX R244, R221, R244, !PT ;  /* 0x000000f4ddf47209 */ /* 0x000fe20007800000 */
[----:B------:R-:W-:Y:S01]  /*35a0*/  FMUL R27, R27, UR7 ;  /* 0x000000071b1b7c20 */ /* 0x000fe20008400000 */
[----:B------:R-:W-:Y:S02]  /*35b0*/  FSEL R227, R227, -INF , P6 ;  /* 0xff800000e3e37808 */ /* 0x000fe40003000000 */
[----:B------:R-:W-:Y:S02]  /*35c0*/  LOP3.LUT R83, R83, 0xffff, RZ, 0xc0, !PT ;  /* 0x0000ffff53537812 */ /* 0x000fe400078ec0ff */
[----:B------:R-:W-:Y:S02]  /*35d0*/  ISETP.GE.AND P6, PT, R219, R220, PT ;  /* 0x000000dcdb00720c */ /* 0x000fe40003fc6270 */
[----:B------:R-:W-:-:S02]  /*35e0*/  FMNMX R244, R39, R244, !PT ;  /* 0x000000f427f47209 */ /* 0x000fc40007800000 */
[----:B------:R-:W-:Y:S02]  /*35f0*/  SHF.R.U32.HI R219, RZ, 0xd, R83 ;  /* 0x0000000dffdb7819 */ /* 0x000fe40000011653 */
[----:B------:R-:W-:Y:S02]  /*3600*/  FSEL R27, R27, -INF , P6 ;  /* 0xff8000001b1b7808 */ /* 0x000fe40003000000 */
[----:B------:R-:W-:Y:S02]  /*3610*/  FMNMX R244, R227, R244, !PT ;  /* 0x000000f4e3f47209 */ /* 0x000fe40007800000 */
[----:B------:R-:W-:Y:S02]  /*3620*/  LOP3.LUT P6, RZ, R219, 0x1, RZ, 0xc0, !PT ;  /* 0x00000001dbff7812 */ /* 0x000fe400078cc0ff */
[----:B------:R-:W-:Y:S01]  /*3630*/  FMNMX R219, R27, R244, !PT ;  /* 0x000000f41bdb7209 */ /* 0x000fe20007800000 */
[----:B------:R-:W-:-:S03]  /*3640*/  FMUL R42, R42, UR7 ;  /* 0x000000072a2a7c20 */ /* 0x000fc60008400000 */
[----:B------:R-:W-:Y:S02]  /*3650*/  FMNMX R244, R26, R219, !PT ;  /* 0x000000db1af47209 */ /* 0x000fe40007800000 */
[----:B------:R-:W-:Y:S02]  /*3660*/  SHF.R.U32.HI R229, RZ, 0xc, R83 ;  /* 0x0000000cffe57819 */ /* 0x000fe40000011653 */
[----:B------:R-:W-:Y:S01]  /*3670*/  FMNMX R219, R31, R244, !PT ;  /* 0x000000f41fdb7209 */ /* 0x000fe20007800000 */
[----:B------:R-:W-:Y:S01]  /*3680*/  FMUL R43, R43, UR7 ;  /* 0x000000072b2b7c20 */ /* 0x000fe20008400000 */
[----:B------:R-:W-:Y:S02]  /*3690*/  FSEL R42, R42, -INF , !P6 ;  /* 0xff8000002a2a7808 */ /* 0x000fe40007000000 */
[----:B------:R-:W-:Y:S02]  /*36a0*/  FMNMX R244, R34, R219, !PT ;  /* 0x000000db22f47209 */ /* 0x000fe40007800000 */
[----:B------:R-:W-:-:S02]  /*36b0*/  LOP3.LUT P6, RZ, R229, 0x1, RZ, 0xc0, !PT ;  /* 0x00000001e5ff7812 */ /* 0x000fc400078cc0ff */
[--C-:B------:R-:W-:Y:S01]  /*36c0*/  SHF.R.U32.HI R229, RZ, 0x9, R83.reuse ;  /* 0x00000009ffe57819 */ /* 0x100fe20000011653 */
[----:B------:R-:W-:Y:S01]  /*36d0*/  FMUL R46, R46, UR7 ;  /* 0x000000072e2e7c20 */ /* 0x000fe20008400000 */
[----:B------:R-:W-:Y:S02]  /*36e0*/  FMNMX R244, R223, R244, !PT ;  /* 0x000000f4dff47209 */ /* 0x000fe40007800000 */
[----:B------:R-:W-:Y:S02]  /*36f0*/  FSEL R43, R43, -INF , !P6 ;  /* 0xff8000002b2b7808 */ /* 0x000fe40007000000 */
[----:B------:R-:W-:Y:S02]  /*3700*/  LOP3.LUT P6, RZ, R229, 0x1, RZ, 0xc0, !PT ;  /* 0x00000001e5ff7812 */ /* 0x000fe400078cc0ff */
[----:B------:R-:W-:Y:S02]  /*3710*/  SHF.R.U32.HI R219, RZ, 0x8, R83 ;  /* 0x00000008ffdb7819 */ /* 0x000fe40000011653 */
[----:B------:R-:W-:-:S02]  /*3720*/  FMNMX R244, R35, R244, !PT ;  /* 0x000000f423f47209 */ /* 0x000fc40007800000 */
[----:B------:R-:W-:Y:S02]  /*3730*/  FSEL R46, R46, -INF , !P6 ;  /* 0xff8000002e2e7808 */ /* 0x000fe40007000000 */
[----:B------:R-:W-:Y:S01]  /*3740*/  LOP3.LUT P6, RZ, R219, 0x1, RZ, 0xc0, !PT ;  /* 0x00000001dbff7812 */ /* 0x000fe200078cc0ff */
[----:B------:R-:W-:Y:S01]  /*3750*/  FMUL R47, R47, UR7 ;  /* 0x000000072f2f7c20 */ /* 0x000fe20008400000 */
[----:B------:R-:W-:Y:S02]  /*3760*/  FMNMX R219, R87, R244, !PT ;  /* 0x000000f457db7209 */ /* 0x000fe40007800000 */
[----:B------:R-:W-:Y:S02]  /*3770*/  SHF.R.U32.HI R229, RZ, 0x5, R83 ;  /* 0x00000005ffe57819 */ /* 0x000fe40000011653 */
[----:B------:R-:W-:Y:S01]  /*3780*/  FMNMX R244, R42, R219, !PT ;  /* 0x000000db2af47209 */ /* 0x000fe20007800000 */
[----:B------:R-:W-:Y:S01]  /*3790*/  FMUL R50, R50, UR7 ;  /* 0x0000000732327c20 */ /* 0x000fe20008400000 */
[----:B------:R-:W-:-:S02]  /*37a0*/  FSEL R47, R47, -INF , !P6 ;  /* 0xff8000002f2f7808 */ /* 0x000fc40007000000 */
[----:B------:R-:W-:Y:S02]  /*37b0*/  LOP3.LUT P6, RZ, R229, 0x1, RZ, 0xc0, !PT ;  /* 0x00000001e5ff7812 */ /* 0x000fe400078cc0ff */
[----:B------:R-:W-:Y:S02]  /*37c0*/  SHF.R.U32.HI R229, RZ, 0x4, R83 ;  /* 0x00000004ffe57819 */ /* 0x000fe40000011653 */
[----:B------:R-:W-:Y:S01]  /*37d0*/  FMNMX R219, R43, R244, !PT ;  /* 0x000000f42bdb7209 */ /* 0x000fe20007800000 */
[----:B------:R-:W-:Y:S01]  /*37e0*/  FMUL R51, R51, UR7 ;  /* 0x0000000733337c20 */ /* 0x000fe20008400000 */
[----:B------:R-:W-:Y:S02]  /*37f0*/  FSEL R50, R50, -INF , !P6 ;  /* 0xff80000032327808 */ /* 0x000fe40007000000 */
[----:B------:R-:W-:Y:S02]  /*3800*/  LOP3.LUT P6, RZ, R229, 0x1, RZ, 0xc0, !PT ;  /* 0x00000001e5ff7812 */ /* 0x000fe400078cc0ff */
[----:B------:R-:W-:-:S02]  /*3810*/  FMNMX R244, R46, R219, !PT ;  /* 0x000000db2ef47209 */ /* 0x000fc40007800000 */
[----:B------:R-:W-:Y:S02]  /*3820*/  SHF.R.U32.HI R219, RZ, 0x1, R83 ;  /* 0x00000001ffdb7819 */ /* 0x000fe40000011653 */
[----:B------:R-:W-:Y:S02]  /*3830*/  FSEL R51, R51, -INF , !P6 ;  /* 0xff80000033337808 */ /* 0x000fe40007000000 */
[----:B------:R-:W-:Y:S02]  /*3840*/  LOP3.LUT P6, RZ, R219, 0x1, RZ, 0xc0, !PT ;  /* 0x00000001dbff7812 */ /* 0x000fe400078cc0ff */
[----:B------:R-:W-:Y:S01]  /*3850*/  FMNMX R219, R47, R244, !PT ;  /* 0x000000f42fdb7209 */ /* 0x000fe20007800000 */
[----:B------:R-:W-:-:S03]  /*3860*/  FMUL R54, R54, UR7 ;  /* 0x0000000736367c20 */ /* 0x000fc60008400000 */
[----:B------:R-:W-:Y:S02]  /*3870*/  FMNMX R244, R50, R219, !PT ;  /* 0x000000db32f47209 */ /* 0x000fe40007800000 */
[----:B------:R-:W-:Y:S02]  /*3880*/  FSEL R54, R54, -INF , !P6 ;  /* 0xff80000036367808 */ /* 0x000fe40007000000 */
[----:B------:R-:W-:Y:S01]  /*3890*/  FMNMX R219, R51, R244, !PT ;  /* 0x000000f433db7209 */ /* 0x000fe20007800000 */
[----:B------:R-:W-:-:S03]  /*38a0*/  FMUL R77, R77, UR7 ;  /* 0x000000074d4d7c20 */ /* 0x000fc60008400000 */
[----:B------:R-:W-:-:S04]  /*38b0*/  FMNMX R219, R54, R219, !PT ;  /* 0x000000db36db7209 */ /* 0x000fc80007800000 */
[----:B------:R-:W-:Y:S02]  /*38c0*/  FMNMX R219, R56, R219, !PT ;  /* 0x000000db38db7209 */ /* 0x000fe40007800000 */
[----:B------:R-:W-:Y:S02]  /*38d0*/  FSEL R77, R77, -INF , P3 ;  /* 0xff8000004d4d7808 */ /* 0x000fe40001800000 */
[C---:B------:R-:W-:Y:S02]  /*38e0*/  ISETP.GE.AND P3, PT, R19.reuse, R222, PT ;  /* 0x000000de1300720c */ /* 0x040fe40003f66270 */
[----:B------:R-:W0:Y:S01]  /*38f0*/  SHFL.BFLY PT, R222, R219, 0x2, 0x1f ;  /* 0x0c401f00dbde7f89 */ /* 0x000e2200000e0000 */
[----:B------:R-:W-:Y:S01]  /*3900*/  FMUL R80, R80, UR7 ;  /* 0x0000000750507c20 */ /* 0x000fe20008400000 */
[----:B------:R-:W-:Y:S01]  /*3910*/  ISETP.GE.AND P6, PT, R19, R224, PT ;  /* 0x000000e01300720c */ /* 0x000fe20003fc6270 */
[----:B------:R-:W-:-:S03]  /*3920*/  FMUL R224, R81, UR7 ;  /* 0x0000000751e07c20 */ /* 0x000fc60008400000 */
[----:B------:R-:W-:Y:S01]  /*3930*/  FSEL R81, R80, -INF , P5 ;  /* 0xff80000050517808 */ /* 0x000fe20002800000 */
[----:B------:R-:W-:Y:S01]  /*3940*/  FMUL R80, R37, UR7 ;  /* 0x0000000725507c20 */ /* 0x000fe20008400000 */
[----:B------:R-:W-:Y:S01]  /*3950*/  FMUL R37, R36, UR7 ;  /* 0x0000000724257c20 */ /* 0x000fe20008400000 */
[----:B------:R-:W-:Y:S01]  /*3960*/  FMUL R33, R33, UR7 ;  /* 0x0000000721217c20 */ /* 0x000fe20008400000 */
[C---:B------:R-:W-:Y:S02]  /*3970*/  ISETP.GE.AND P5, PT, R19.reuse, R38, PT ;  /* 0x000000261300720c */ /* 0x040fe40003fa6270 */
[----:B------:R-:W-:Y:S02]  /*3980*/  FSEL R36, R80, -INF , P6 ;  /* 0xff80000050247808 */ /* 0x000fe40003000000 */
[----:B------:R-:W-:Y:S02]  /*3990*/  ISETP.GE.AND P6, PT, R19, R30, PT ;  /* 0x0000001e1300720c */ /* 0x000fe40003fc6270 */
[----:B0-----:R-:W-:-:S05]  /*39a0*/  FMNMX R222, R219, R222, !PT ;  /* 0x000000dedbde7209 */ /* 0x001fca0007800000 */
[----:B------:R-:W0:Y:S01]  /*39b0*/  SHFL.BFLY PT, R219, R222, 0x1, 0x1f ;  /* 0x0c201f00dedb7f89 */ /* 0x000e2200000e0000 */
[----:B------:R-:W-:Y:S02]  /*39c0*/  FSEL R30, R37, -INF , P3 ;  /* 0xff800000251e7808 */ /* 0x000fe40001800000 */
[----:B------:R-:W-:Y:S01]  /*39d0*/  SHF.R.U32.HI R37, RZ, 0xf, R83 ;  /* 0x0000000fff257819 */ /* 0x000fe20000011653 */
[----:B------:R-:W-:Y:S01]  /*39e0*/  FMUL R84, R84, UR7 ;  /* 0x0000000754547c20 */ /* 0x000fe20008400000 */
[----:B------:R-:W-:Y:S01]  /*39f0*/  FSEL R38, R224, -INF , P1 ;  /* 0xff800000e0267808 */ /* 0x000fe20000800000 */
[----:B------:R-:W-:Y:S01]  /*3a00*/  FMUL R32, R32, UR7 ;  /* 0x0000000720207c20 */ /* 0x000fe20008400000 */
[----:B------:R-:W-:Y:S02]  /*3a10*/  FSEL R33, R33, -INF , P5 ;  /* 0xff80000021217808 */ /* 0x000fe40002800000 */
[----:B------:R-:W-:Y:S02]  /*3a20*/  ISETP.GE.AND P1, PT, R19, R228, PT ;  /* 0x000000e41300720c */ /* 0x000fe40003f26270 */
[----:B------:R-:W-:-:S02]  /*3a30*/  LOP3.LUT P5, RZ, R37, 0x1, RZ, 0xc0, !PT ;  /* 0x0000000125ff7812 */ /* 0x000fc400078ac0ff */
[--C-:B------:R-:W-:Y:S01]  /*3a40*/  SHF.R.U32.HI R37, RZ, 0xe, R83.reuse ;  /* 0x0000000eff257819 */ /* 0x100fe20000011653 */
[----:B------:R-:W-:Y:S01]  /*3a50*/  FMUL R85, R85, UR7 ;  /* 0x0000000755557c20 */ /* 0x000fe20008400000 */
[----:B------:R-:W-:Y:S01]  /*3a60*/  FSEL R84, R84, -INF , P4 ;  /* 0xff80000054547808 */ /* 0x000fe20002000000 */
[----:B------:R-:W-:Y:S01]  /*3a70*/  FMUL R29, R29, UR7 ;  /* 0x000000071d1d7c20 */ /* 0x000fe20008400000 */
[----:B------:R-:W-:Y:S02]  /*3a80*/  FSEL R32, R32, -INF , P1 ;  /* 0xff80000020207808 */ /* 0x000fe40000800000 */
[----:B------:R-:W-:Y:S02]  /*3a90*/  ISETP.GE.AND P4, PT, R19, R230, PT ;  /* 0x000000e61300720c */ /* 0x000fe40003f86270 */
[----:B------:R-:W-:Y:S02]  /*3aa0*/  LOP3.LUT P1, RZ, R37, 0x1, RZ, 0xc0, !PT ;  /* 0x0000000125ff7812 */ /* 0x000fe4000782c0ff */
[----:B------:R-:W-:Y:S01]  /*3ab0*/  SHF.R.U32.HI R37, RZ, 0xb, R83 ;  /* 0x0000000bff257819 */ /* 0x000fe20000011653 */
[----:B------:R-:W-:Y:S01]  /*3ac0*/  FMUL R28, R28, UR7 ;  /* 0x000000071c1c7c20 */ /* 0x000fe20008400000 */
[----:B------:R-:W-:-:S02]  /*3ad0*/  FSEL R85, R85, -INF , P2 ;  /* 0xff80000055557808 */ /* 0x000fc40001000000 */
[----:B------:R-:W-:Y:S02]  /*3ae0*/  FSEL R29, R29, -INF , P4 ;  /* 0xff8000001d1d7808 */ /* 0x000fe40002000000 */
[----:B------:R-:W-:Y:S02]  /*3af0*/  ISETP.GE.AND P2, PT, R19, R238, PT ;  /* 0x000000ee1300720c */ /* 0x000fe40003f46270 */
[----:B------:R-:W-:Y:S02]  /*3b00*/  LOP3.LUT P4, RZ, R37, 0x1, RZ, 0xc0, !PT ;  /* 0x0000000125ff7812 */ /* 0x000fe4000788c0ff */
[----:B------:R-:W-:Y:S01]  /*3b10*/  SHF.R.U32.HI R37, RZ, 0xa, R83 ;  /* 0x0000000aff257819 */ /* 0x000fe20000011653 */
[----:B------:R-:W-:Y:S01]  /*3b20*/  FMUL R24, R24, UR7 ;  /* 0x0000000718187c20 */ /* 0x000fe20008400000 */
[----:B0-----:R-:W-:Y:S02]  /*3b30*/  FMNMX R80, R222, R219, !PT ;  /* 0x000000dbde507209 */ /* 0x001fe40007800000 */
[----:B------:R-:W-:-:S02]  /*3b40*/  FSEL R28, R28, -INF , P2 ;  /* 0xff8000001c1c7808 */ /* 0x000fc40001000000 */
[----:B------:R-:W-:Y:S02]  /*3b50*/  LOP3.LUT P2, RZ, R37, 0x1, RZ, 0xc0, !PT ;  /* 0x0000000125ff7812 */ /* 0x000fe4000784c0ff */
[----:B------:R-:W-:Y:S01]  /*3b60*/  SHF.R.U32.HI R37, RZ, 0x7, R83 ;  /* 0x00000007ff257819 */ /* 0x000fe20000011653 */
[----:B------:R-:W-:Y:S01]  /*3b70*/  FMUL R25, R25, UR7 ;  /* 0x0000000719197c20 */ /* 0x000fe20008400000 */
[----:B------:R-:W-:Y:S02]  /*3b80*/  FMNMX R80, R80, R5, !PT ;  /* 0x0000000550507209 */ /* 0x000fe40007800000 */
[----:B------:R-:W-:Y:S02]  /*3b90*/  FSEL R24, R24, -INF , P6 ;  /* 0xff80000018187808 */ /* 0x000fe40003000000 */
[----:B------:R-:W-:Y:S02]  /*3ba0*/  ISETP.GE.AND P3, PT, R19, R220, PT ;  /* 0x000000dc1300720c */ /* 0x000fe40003f66270 */
[----:B------:R-:W-:-:S02]  /*3bb0*/  LOP3.LUT P6, RZ, R37, 0x1, RZ, 0xc0, !PT ;  /* 0x0000000125ff7812 */ /* 0x000fc400078cc0ff */
[--C-:B------:R-:W-:Y:S01]  /*3bc0*/  SHF.R.U32.HI R37, RZ, 0x6, R83.reuse ;  /* 0x00000006ff257819 */ /* 0x100fe20000011653 */
[--C-:B------:R-:W-:Y:S01]  /*3bd0*/  FADD R60, R60, -R80.reuse ;  /* 0x800000503c3c7221 */ /* 0x100fe20000000000 */
[----:B------:R-:W-:Y:S02]  /*3be0*/  FSEL R25, R25, -INF , P3 ;  /* 0xff80000019197808 */ /* 0x000fe40001800000 */
[----:B------:R-:W-:Y:S01]  /*3bf0*/  LOP3.LUT P3, RZ, R37, 0x1, RZ, 0xc0, !PT ;  /* 0x0000000125ff7812 */ /* 0x000fe2000786c0ff */
[----:B------:R-:W-:Y:S01]  /*3c00*/  FMUL R37, R40, UR7 ;  /* 0x0000000728257c20 */ /* 0x000fe20008400000 */
[----:B------:R-:W-:Y:S01]  /*3c10*/  FMUL R40, R60, 1.4426950216293334961 ;  /* 0x3fb8aa3b3c287820 */ /* 0x000fe20000400000 */
[----:B------:R-:W-:Y:S01]  /*3c20*/  SHF.R.U32.HI R60, RZ, 0x3, R83 ;  /* 0x00000003ff3c7819 */ /* 0x000fe20000011653 */
[----:B------:R-:W-:Y:S02]  /*3c30*/  FADD R62, R62, -R80 ;  /* 0x800000503e3e7221 */ /* 0x000fe40000000000 */
[----:B------:R-:W-:-:S02]  /*3c40*/  FSEL R37, R37, -INF , !P5 ;  /* 0xff80000025257808 */ /* 0x000fc40006800000 */
[----:B------:R-:W-:Y:S01]  /*3c50*/  LOP3.LUT P5, RZ, R60, 0x1, RZ, 0xc0, !PT ;  /* 0x000000013cff7812 */ /* 0x000fe200078ac0ff */
[----:B------:R-:W-:Y:S01]  /*3c60*/  FMUL R60, R41, UR7 ;  /* 0x00000007293c7c20 */ /* 0x000fe20008400000 */
[----:B------:R-:W-:Y:S01]  /*3c70*/  FMUL R41, R62, 1.4426950216293334961 ;  /* 0x3fb8aa3b3e297820 */ /* 0x000fe20000400000 */
[----:B------:R-:W-:-:S03]  /*3c80*/  SHF.R.U32.HI R62, RZ, 0x2, R83 ;  /* 0x00000002ff3e7819 */ /* 0x000fc60000011653 */
[----:B------:R-:W-:Y:S02]  /*3c90*/  FSEL R83, R60, -INF , !P1 ;  /* 0xff8000003c537808 */ /* 0x000fe40004800000 */
[----:B------:R-:W-:Y:S01]  /*3ca0*/  LOP3.LUT P1, RZ, R62, 0x1, RZ, 0xc0, !PT ;  /* 0x000000013eff7812 */ /* 0x000fe2000782c0ff */
[--C-:B------:R-:W-:Y:S01]  /*3cb0*/  FADD R61, R61, -R80.reuse ;  /* 0x800000503d3d7221 */ /* 0x100fe20000000000 */
[----:B------:R-:W-:Y:S01]  /*3cc0*/  FMNMX R62, R55, R58, !PT ;  /* 0x0000003a373e7209 */ /* 0x000fe20007800000 */
[--C-:B------:R-:W-:Y:S02]  /*3cd0*/  FADD R64, R64, -R80.reuse ;  /* 0x8000005040407221 */ /* 0x100fe40000000000 */
[----:B------:R-:W-:Y:S01]  /*3ce0*/  FMUL R60, R61, 1.4426950216293334961 ;  /* 0x3fb8aa3b3d3c7820 */ /* 0x000fe20000400000 */
[----:B------:R-:W-:Y:S01]  /*3cf0*/  FMNMX R62, R59, R62, !PT ;  /* 0x0000003e3b3e7209 */ /* 0x000fe20007800000 */
[----:B------:R-:W-:Y:S01]  /*3d00*/  FMUL R61, R64, 1.4426950216293334961 ;  /* 0x3fb8aa3b403d7820 */ /* 0x000fe20000400000 */
[----:B------:R-:W-:-:S02]  /*3d10*/  FADD R64, R67, -R80 ;  /* 0x8000005043407221 */ /* 0x000fc40000000000 */
[----:B------:R-:W-:Y:S02]  /*3d20*/  FMNMX R67, R63, R62, !PT ;  /* 0x0000003e3f437209 */ /* 0x000fe40007800000 */
[----:B------:R-:W-:Y:S02]  /*3d30*/  FMUL R62, R64, 1.4426950216293334961 ;  /* 0x3fb8aa3b403e7820 */ /* 0x000fe40000400000 */
[----:B------:R-:W-:Y:S01]  /*3d40*/  FMNMX R64, R66, R67, !PT ;  /* 0x0000004342407209 */ /* 0x000fe20007800000 */
[----:B------:R-:W-:-:S03]  /*3d50*/  FADD R70, R70, -R80 ;  /* 0x8000005046467221 */ /* 0x000fc60000000000 */
[----:B------:R-:W-:Y:S01]  /*3d60*/  FMNMX R67, R65, R64, !PT ;  /* 0x0000004041437209 */ /* 0x000fe20007800000 */
[----:B------:R-:W-:-:S03]  /*3d70*/  FMUL R64, R70, 1.4426950216293334961 ;  /* 0x3fb8aa3b46407820 */ /* 0x000fc60000400000 */
        /* <DEDUP_REMOVED lines=19> */
[----:B------:R0:W-:Y:S03]  /*3eb0*/  MUFU.EX2 R67, R219 ;  /* 0x000000db00437308 */ /* 0x0001e60000000800 */
[----:B------:R-:W-:Y:S01]  /*3ec0*/  FMNMX R76, R24, R75, !PT ;  /* 0x0000004b184c7209 */ /* 0x000fe20007800000 */
[----:B0-----:R-:W-:Y:S01]  /*3ed0*/  FMUL R219, R82, 1.4426950216293334961 ;  /* 0x3fb8aa3b52db7820 */ /* 0x001fe20000400000 */
[----:B------:R-:W-:Y:S02]  /*3ee0*/  FADD R82, R79, -R80 ;  /* 0x800000504f527221 */ /* 0x000fe40000000000 */
[----:B------:R-:W-:Y:S02]  /*3ef0*/  FMNMX R79, R25, R76, !PT ;  /* 0x0000004c194f7209 */ /* 0x000fe40007800000 */
[----:B------:R-:W-:-:S02]  /*3f00*/  FMUL R76, R82, 1.4426950216293334961 ;  /* 0x3fb8aa3b524c7820 */ /* 0x000fc40000400000 */
[----:B------:R-:W-:-:S04]  /*3f10*/  FMNMX R82, R28, R79, !PT ;  /* 0x0000004f1c527209 */ /* 0x000fc80007800000 */
[----:B------:R-:W-:Y:S01]  /*3f20*/  FMNMX R79, R29, R82, !PT ;  /* 0x000000521d4f7209 */ /* 0x000fe20007800000 */
[----:B------:R0:W-:Y:S03]  /*3f30*/  MUFU.EX2 R75, R219 ;  /* 0x000000db004b7308 */ /* 0x0001e60000000800 */
[----:B------:R-:W-:-:S04]  /*3f40*/  FMNMX R82, R32, R79, !PT ;  /* 0x0000004f20527209 */ /* 0x000fc80007800000 */
[----:B0-----:R-:W-:-:S04]  /*3f50*/  FMNMX R219, R33, R82, !PT ;  /* 0x0000005221db7209 */ /* 0x001fc80007800000 */
[----:B------:R-:W-:Y:S01]  /*3f60*/  FMNMX R219, R30, R219, !PT ;  /* 0x000000db1edb7209 */ /* 0x000fe20007800000 */
[----:B------:R-:W-:-:S03]  /*3f70*/  FADD R86, R86, -R80 ;  /* 0x8000005056567221 */ /* 0x000fc60000000000 */
[----:B------:R-:W-:Y:S01]  /*3f80*/  FMNMX R220, R36, R219, !PT ;  /* 0x000000db24dc7209 */ /* 0x000fe20007800000 */
[----:B------:R-:W-:Y:S01]  /*3f90*/  FMUL R82, R44, UR7 ;  /* 0x000000072c527c20 */ /* 0x000fe20008400000 */
[--C-:B------:R-:W-:Y:S01]  /*3fa0*/  FADD R39, R39, -R80.reuse ;  /* 0x8000005027277221 */ /* 0x100fe20000000000 */
[----:B------:R-:W-:Y:S01]  /*3fb0*/  FMUL R222, R86, 1.4426950216293334961 ;  /* 0x3fb8aa3b56de7820 */ /* 0x000fe20000400000 */
[----:B------:R-:W-:Y:S01]  /*3fc0*/  FMNMX R220, R37, R220, !PT ;  /* 0x000000dc25dc7209 */ /* 0x000fe20007800000 */
[--C-:B------:R-:W-:Y:S01]  /*3fd0*/  FADD R221, R221, -R80.reuse ;  /* 0x80000050dddd7221 */ /* 0x100fe20000000000 */
[----:B------:R-:W-:Y:S01]  /*3fe0*/  FMUL R86, R45, UR7 ;  /* 0x000000072d567c20 */ /* 0x000fe20008400000 */
[----:B------:R-:W-:Y:S01]  /*3ff0*/  FMUL R45, R39, 1.4426950216293334961 ;  /* 0x3fb8aa3b272d7820 */ /* 0x000fe20000400000 */
[----:B------:R-:W-:Y:S01]  /*4000*/  FSEL R39, R82, -INF , !P4 ;  /* 0xff80000052277808 */ /* 0x000fe20006000000 */
[----:B------:R-:W-:Y:S01]  /*4010*/  FMUL R44, R221, 1.4426950216293334961 ;  /* 0x3fb8aa3bdd2c7820 */ /* 0x000fe20000400000 */
[----:B------:R-:W-:Y:S01]  /*4020*/  FMNMX R220, R83, R220, !PT ;  /* 0x000000dc53dc7209 */ /* 0x000fe20007800000 */
[----:B------:R-:W-:Y:S01]  /*4030*/  FMUL R221, R48, UR7 ;  /* 0x0000000730dd7c20 */ /* 0x000fe20008400000 */
[----:B------:R-:W-:Y:S01]  /*4040*/  FADD R48, R227, -R80 ;  /* 0x80000050e3307221 */ /* 0x000fe20000000000 */
[----:B------:R-:W-:-:S02]  /*4050*/  FSEL R227, R86, -INF , !P2 ;  /* 0xff80000056e37808 */ /* 0x000fc40005000000 */
[----:B------:R-:W-:Y:S01]  /*4060*/  FMNMX R220, R39, R220, !PT ;  /* 0x000000dc27dc7209 */ /* 0x000fe20007800000 */
[----:B------:R-:W-:Y:S01]  /*4070*/  FMUL R229, R49, UR7 ;  /* 0x0000000731e57c20 */ /* 0x000fe20008400000 */
[----:B------:R-:W-:Y:S02]  /*4080*/  FSEL R221, R221, -INF , !P6 ;  /* 0xff800000dddd7808 */ /* 0x000fe40007000000 */
[----:B------:R-:W-:Y:S01]  /*4090*/  FMNMX R220, R227, R220, !PT ;  /* 0x000000dce3dc7209 */ /* 0x000fe20007800000 */
[----:B------:R-:W-:Y:S01]  /*40a0*/  FMUL R52, R52, UR7 ;  /* 0x0000000734347c20 */ /* 0x000fe20008400000 */
[--C-:B------:R-:W-:Y:S01]  /*40b0*/  FADD R27, R27, -R80.reuse ;  /* 0x800000501b1b7221 */ /* 0x100fe20000000000 */
[----:B------:R-:W-:Y:S02]  /*40c0*/  FSEL R229, R229, -INF , !P3 ;  /* 0xff800000e5e57808 */ /* 0x000fe40005800000 */
[----:B------:R-:W-:Y:S01]  /*40d0*/  FMNMX R220, R221, R220, !PT ;  /* 0x000000dcdddc7209 */ /* 0x000fe20007800000 */
[----:B------:R-:W-:Y:S01]  /*40e0*/  FMUL R231, R53, UR7 ;  /* 0x0000000735e77c20 */ /* 0x000fe20008400000 */
[----:B------:R-:W-:Y:S01]  /*40f0*/  FMUL R49, R27, 1.4426950216293334961 ;  /* 0x3fb8aa3b1b317820 */ /* 0x000fe20000400000 */
[----:B------:R-:W-:Y:S01]  /*4100*/  FADD R26, R26, -R80 ;  /* 0x800000501a1a7221 */ /* 0x000fe20000000000 */
[----:B------:R-:W-:-:S02]  /*4110*/  FSEL R27, R52, -INF , !P5 ;  /* 0xff800000341b7808 */ /* 0x000fc40006800000 */
[----:B------:R-:W-:Y:S01]  /*4120*/  FMNMX R220, R229, R220, !PT ;  /* 0x000000dce5dc7209 */ /* 0x000fe20007800000 */
[----:B------:R-:W-:Y:S01]  /*4130*/  FMUL R52, R26, 1.4426950216293334961 ;  /* 0x3fb8aa3b1a347820 */ /* 0x000fe20000400000 */
[----:B------:R-:W-:Y:S02]  /*4140*/  FSEL R231, R231, -INF , !P1 ;  /* 0xff800000e7e77808 */ /* 0x000fe40004800000 */
[----:B------:R-:W-:Y:S01]  /*4150*/  FMNMX R26, R27, R220, !PT ;  /* 0x000000dc1b1a7209 */ /* 0x000fe20007800000 */
[----:B------:R-:W-:-:S03]  /*4160*/  FADD R31, R31, -R80 ;  /* 0x800000501f1f7221 */ /* 0x000fc60000000000 */
[----:B------:R-:W-:Y:S01]  /*4170*/  FMNMX R26, R231, R26, !PT ;  /* 0x0000001ae71a7209 */ /* 0x000fe20007800000 */
[----:B------:R-:W-:-:S04]  /*4180*/  FMUL R53, R31, 1.4426950216293334961 ;  /* 0x3fb8aa3b1f357820 */ /* 0x000fc80000400000 */
[----:B------:R-:W0:Y:S02]  /*4190*/  SHFL.BFLY PT, R31, R26, 0x2, 0x1f ;  /* 0x0c401f001a1f7f89 */ /* 0x000e2400000e0000 */
[----:B0-----:R-:W-:-:S05]  /*41a0*/  FMNMX R26, R26, R31, !PT ;  /* 0x0000001f1a1a7209 */ /* 0x001fca0007800000 */
[----:B------:R-:W0:Y:S01]  /*41b0*/  SHFL.BFLY PT, R31, R26, 0x1, 0x1f ;  /* 0x0c201f001a1f7f89 */ /* 0x000e2200000e0000 */
[----:B------:R1:W-:Y:S01]  /*41c0*/  MUFU.EX2 R79, R222 ;  /* 0x000000de004f7308 */ /* 0x0003e20000000800 */
[--C-:B------:R-:W-:Y:S01]  /*41d0*/  FADD R34, R34, -R80.reuse ;  /* 0x8000005022227221 */ /* 0x100fe20000000000 */
[----:B------:R-:W-:-:S03]  /*41e0*/  FADD R35, R35, -R80 ;  /* 0x8000005023237221 */ /* 0x000fc60000000000 */
[----:B------:R-:W-:Y:S01]  /*41f0*/  FMUL R34, R34, 1.4426950216293334961 ;  /* 0x3fb8aa3b22227820 */ /* 0x000fe20000400000 */
[----:B0-----:R-:W-:Y:S01]  /*4200*/  FMNMX R31, R26, R31, !PT ;  /* 0x0000001f1a1f7209 */ /* 0x001fe20007800000 */
[----:B------:R-:W-:-:S03]  /*4210*/  FADD R26, R54, -R80 ;  /* 0x80000050361a7221 */ /* 0x000fc60000000000 */
[----:B------:R-:W-:Y:S01]  /*4220*/  FMNMX R54, R31, R218, !PT ;  /* 0x000000da1f367209 */ /* 0x000fe20007800000 */
[----:B------:R-:W-:Y:S01]  /*4230*/  FMUL R220, R26, 1.4426950216293334961 ;  /* 0x3fb8aa3b1adc7820 */ /* 0x000fe20000400000 */
[----:B------:R-:W-:-:S04]  /*4240*/  FADD R26, R56, -R80 ;  /* 0x80000050381a7221 */ /* 0x000fc80000000000 */
[----:B-1----:R-:W-:Y:S01]  /*4250*/  FMUL R222, R26, 1.4426950216293334961 ;  /* 0x3fb8aa3b1ade7820 */ /* 0x002fe20000400000 */
[----:B------:R-:W-:-:S04]  /*4260*/  FADD R26, R55, -R54 ;  /* 0x80000036371a7221 */ /* 0x000fc80000000000 */
[----:B------:R-:W-:Y:S01]  /*4270*/  FMUL R31, R26, 1.4426950216293334961 ;  /* 0x3fb8aa3b1a1f7820 */ /* 0x000fe20000400000 */
[--C-:B------:R-:W-:Y:S01]  /*4280*/  FADD R26, R58, -R54.reuse ;  /* 0x800000363a1a7221 */ /* 0x100fe20000000000 */
[----:B------:R0:W-:Y:S01]  /*4290*/  MUFU.EX2 R82, R34 ;  /* 0x0000002200527308 */ /* 0x0001e20000000800 */
[----:B------:R-:W-:Y:S02]  /*42a0*/  FMUL R35, R35, 1.4426950216293334961 ;  /* 0x3fb8aa3b23237820 */ /* 0x000fe40000400000 */
[----:B0-----:R-:W-:Y:S01]  /*42b0*/  FMUL R34, R26, 1.4426950216293334961 ;  /* 0x3fb8aa3b1a227820 */ /* 0x001fe20000400000 */
[----:B------:R-:W-:-:S04]  /*42c0*/  FADD R26, R59, -R54 ;  /* 0x800000363b1a7221 */ /* 0x000fc80000000000 */
[----:B------:R0:W-:Y:S02]  /*42d0*/  MUFU.EX2 R86, R35 ;  /* 0x0000002300567308 */ /* 0x0001e40000000800 */
[----:B0-----:R-:W-:Y:S01]  /*42e0*/  FMUL R35, R26, 1.4426950216293334961 ;  /* 0x3fb8aa3b1a237820 */ /* 0x001fe20000400000 */
[----:B------:R-:W-:-:S05]  /*42f0*/  FADD R26, R63, -R54 ;  /* 0x800000363f1a7221 */ /* 0x000fca0000000000 */
        /* <DEDUP_REMOVED lines=15> */
[----:B------:R0:W-:Y:S01]  /*43f0*/  MUFU.EX2 R66, R220 ;  /* 0x000000dc00427308 */ /* 0x0001e20000000800 */
[----:B------:R-:W-:Y:S01]  /*4400*/  FADD R57, R57, -R80 ;  /* 0x8000005039397221 */ /* 0x000fe20000000000 */
[----:B0-----:R-:W-:Y:S01]  /*4410*/  FMUL R220, R26, 1.4426950216293334961 ;  /* 0x3fb8aa3b1adc7820 */ /* 0x001fe20000400000 */
[----:B------:R-:W-:-:S05]  /*4420*/  FADD R26, R73, -R54 ;  /* 0x80000036491a7221 */ /* 0x000fca0000000000 */
[----:B------:R0:W-:Y:S01]  /*4430*/  MUFU.EX2 R65, R222 ;  /* 0x000000de00417308 */ /* 0x0001e20000000800 */
[----:B------:R-:W-:-:S07]  /*4440*/  FMUL R57, R57, 1.4426950216293334961 ;  /* 0x3fb8aa3b39397820 */ /* 0x000fce0000400000 */
[----:B------:R1:W-:Y:S01]  /*4450*/  MUFU.EX2 R68, R31 ;  /* 0x0000001f00447308 */ /* 0x0003e20000000800 */
[----:B0-----:R-:W-:Y:S01]  /*4460*/  FMUL R222, R26, 1.4426950216293334961 ;  /* 0x3fb8aa3b1ade7820 */ /* 0x001fe20000400000 */
[----:B------:R-:W-:Y:S01]  /*4470*/  FADD R26, R78, -R54 ;  /* 0x800000364e1a7221 */ /* 0x000fe20000000000 */
[----:B-1----:R-:W-:-:S05]  /*4480*/  SHF.R.U32.HI R31, RZ, 0x1, R0 ;  /* 0x00000001ff1f7819 */ /* 0x002fca0000011600 */
[----:B------:R0:W-:Y:S01]  /*4490*/  MUFU.EX2 R72, R35 ;  /* 0x0000002300487308 */ /* 0x0001e20000000800 */
[----:B------:R-:W-:Y:S01]  /*44a0*/  FADD R223, R223, -R80 ;  /* 0x80000050dfdf7221 */ /* 0x000fe20000000000 */
[----:B0-----:R-:W-:Y:S01]  /*44b0*/  FMUL R35, R26, 1.4426950216293334961 ;  /* 0x3fb8aa3b1a237820 */ /* 0x001fe20000400000 */
[----:B------:R-:W-:Y:S01]  /*44c0*/  SGXT.U32 R26, R31, 0x1 ;  /* 0x000000011f1a781a */ /* 0x000fe20000000000 */
[----:B------:R-:W-:-:S04]  /*44d0*/  FADD R31, R77, -R54 ;  /* 0x800000364d1f7221 */ /* 0x000fc80000000000 */
[----:B------:R-:W-:Y:S01]  /*44e0*/  MUFU.EX2 R57, R57 ;  /* 0x0000003900397308 */ /* 0x000fe20000000800 */
[----:B------:R-:W-:Y:S01]  /*44f0*/  FMUL R219, R223, 1.4426950216293334961 ;  /* 0x3fb8aa3bdfdb7820 */ /* 0x000fe20000400000 */
[----:B------:R-:W-:-:S06]  /*4500*/  LOP3.LUT R223, R0, 0x1, RZ, 0xc0, !PT ;  /* 0x0000000100df7812 */ /* 0x000fcc00078ec0ff */
[----:B------:R-:W-:Y:S01]  /*4510*/  MUFU.EX2 R40, R40 ;  /* 0x0000002800287308 */ /* 0x000fe20000000800 */
[----:B------:R-:W-:-:S07]  /*4520*/  LOP3.LUT R224, R0, 0x1c, RZ, 0xc0, !PT ;  /* 0x0000001c00e07812 */ /* 0x000fce00078ec0ff */
[----:B------:R-:W-:Y:S08]  /*4530*/  MUFU.EX2 R41, R41 ;  /* 0x0000002900297308 */ /* 0x000ff00000000800 */
[----:B------:R-:W0:Y:S08]  /*4540*/  MUFU.EX2 R60, R60 ;  /* 0x0000003c003c7308 */ /* 0x000e300000000800 */
[----:B------:R-:W-:Y:S08]  /*4550*/  MUFU.EX2 R61, R61 ;  /* 0x0000003d003d7308 */ /* 0x000ff00000000800 */
[----:B------:R-:W-:Y:S08]  /*4560*/  MUFU.EX2 R62, R62 ;  /* 0x0000003e003e7308 */ /* 0x000ff00000000800 */
[----:B------:R-:W1:Y:S08]  /*4570*/  MUFU.EX2 R64, R64 ;  /* 0x0000004000407308 */ /* 0x000e700000000800 */
[----:B------:R2:W-:Y:S01]  /*4580*/  MUFU.EX2 R73, R220 ;  /* 0x000000dc00497308 */ /* 0x0005e20000000800 */
[--C-:B------:R-:W-:Y:S01]  /*4590*/  FADD R38, R38, -R54.reuse ;  /* 0x8000003626267221 */ /* 0x100fe20000000000 */
[--C-:B------:R-:W-:Y:S01]  /*45a0*/  FADD R24, R24, -R54.reuse ;  /* 0x8000003618187221 */ /* 0x100fe20000000000 */
[----:B--2---:R-:W-:Y:S01]  /*45b0*/  FMUL R220, R31, 1.4426950216293334961 ;  /* 0x3fb8aa3b1fdc7820 */ /* 0x004fe20000400000 */
[----:B------:R-:W-:-:S04]  /*45c0*/  FADD R31, R84, -R54 ;  /* 0x80000036541f7221 */ /* 0x000fc80000000000 */
[----:B------:R-:W2:Y:S01]  /*45d0*/  MUFU.EX2 R69, R34 ;  /* 0x0000002200457308 */ /* 0x000ea20000000800 */
[----:B------:R-:W-:-:S07]  /*45e0*/  IMAD R223, R223, 0x2, R224 ;  /* 0x00000002dfdf7824 */ /* 0x000fce00078e02e0 */
[----:B------:R-:W-:Y:S01]  /*45f0*/  MUFU.EX2 R70, R70 ;  /* 0x0000004600467308 */ /* 0x000fe20000000800 */
[----:B------:R-:W-:-:S07]  /*4600*/  FMUL R38, R38, 1.4426950216293334961 ;  /* 0x3fb8aa3b26267820 */ /* 0x000fce0000400000 */
[----:B------:R-:W3:Y:S01]  /*4610*/  MUFU.EX2 R71, R71 ;  /* 0x0000004700477308 */ /* 0x000ee20000000800 */
[----:B------:R-:W-:-:S07]  /*4620*/  FMUL R24, R24, 1.4426950216293334961 ;  /* 0x3fb8aa3b18187820 */ /* 0x000fce0000400000 */
[----:B------:R-:W4:Y:S08]  /*4630*/  MUFU.EX2 R74, R74 ;  /* 0x0000004a004a7308 */ /* 0x000f300000000800 */
[----:B------:R5:W-:Y:S01]  /*4640*/  MUFU.EX2 R77, R35 ;  /* 0x00000023004d7308 */ /* 0x000be20000000800 */
[--C-:B------:R-:W-:Y:S01]  /*4650*/  FADD R28, R28, -R54.reuse ;  /* 0x800000361c1c7221 */ /* 0x100fe20000000000 */
[----:B-----5:R-:W-:Y:S01]  /*4660*/  FMUL R35, R31, 1.4426950216293334961 ;  /* 0x3fb8aa3b1f237820 */ /* 0x020fe20000400000 */
[----:B------:R-:W-:-:S05]  /*4670*/  FADD R31, R85, -R54 ;  /* 0x80000036551f7221 */ /* 0x000fca0000000000 */
[----:B------:R-:W5:Y:S01]  /*4680*/  MUFU.EX2 R78, R222 ;  /* 0x000000de004e7308 */ /* 0x000f620000000800 */
[----:B------:R-:W-:-:S07]  /*4690*/  FMUL R31, R31, 1.4426950216293334961 ;  /* 0x3fb8aa3b1f1f7820 */ /* 0x000fce0000400000 */
[----:B------:R-:W5:Y:S01]  /*46a0*/  MUFU.EX2 R220, R220 ;  /* 0x000000dc00dc7308 */ /* 0x000f620000000800 */
[----:B------:R-:W-:Y:S01]  /*46b0*/  LOP3.LUT R26, R223, R26, RZ, 0xfc, !PT ;  /* 0x0000001adf1a7212 */ /* 0x000fe200078efcff */
[--C-:B------:R-:W-:Y:S01]  /*46c0*/  FADD R25, R25, -R54.reuse ;  /* 0x8000003619197221 */ /* 0x100fe20000000000 */
[----:B------:R-:W-:Y:S01]  /*46d0*/  LOP3.LUT R34, R226, 0x40, RZ, 0x3c, !PT ;  /* 0x00000040e2227812 */ /* 0x000fe200078e3cff */
[--C-:B------:R-:W-:Y:S01]  /*46e0*/  FADD R81, R81, -R54.reuse ;  /* 0x8000003651517221 */ /* 0x100fe20000000000 */
[--C-:B------:R-:W-:Y:S01]  /*46f0*/  FADD R29, R29, -R54.reuse ;  /* 0x800000361d1d7221 */ /* 0x100fe20000000000 */
[----:B------:R-:W-:Y:S02]  /*4700*/  FMUL R28, R28, 1.4426950216293334961 ;  /* 0x3fb8aa3b1c1c7820 */ /* 0x000fe40000400000 */
[----:B------:R0:W-:Y:S01]  /*4710*/  MUFU.EX2 R85, R35 ;  /* 0x0000002300557308 */ /* 0x0001e20000000800 */
[----:B------:R-:W-:Y:S01]  /*4720*/  FADD R30, R30, -R54 ;  /* 0x800000361e1e7221 */ /* 0x000fe20000000000 */
[----:B------:R2:W-:Y:S01]  /*4730*/  STS.U8 [R34+UR27+0x200], R239 ;  /* 0x000200ef22007988 */ /* 0x0005e2000800001b */
[----:B------:R-:W-:-:S05]  /*4740*/  FMUL R25, R25, 1.4426950216293334961 ;  /* 0x3fb8aa3b19197820 */ /* 0x000fca0000400000 */
[----:B------:R1:W-:Y:S01]  /*4750*/  MUFU.EX2 R222, R31 ;  /* 0x0000001f00de7308 */ /* 0x0003e20000000800 */
[----:B0-----:R-:W-:Y:S01]  /*4760*/  F2FP.SATFINITE.E4M3.F32.PACK_AB_MERGE_C R35, R60, R41, RZ ;  /* 0x000000293c23723e */ /* 0x001fe200048070ff */
[----:B------:R-:W-:Y:S01]  /*4770*/  STS.U8 [R34+UR27+0x600], R240 ;  /* 0x000600f022007988 */ /* 0x000fe2000800001b */
[----:B------:R-:W-:-:S05]  /*4780*/  FMUL R81, R81, 1.4426950216293334961 ;  /* 0x3fb8aa3b51517820 */ /* 0x000fca0000400000 */
[----:B------:R0:W-:Y:S01]  /*4790*/  MUFU.EX2 R84, R38 ;  /* 0x0000002600547308 */ /* 0x0001e20000000800 */
[----:B-1----:R-:W-:Y:S01]  /*47a0*/  F2FP.SATFINITE.E4M3.F32.PACK_AB_MERGE_C R31, R40, R57, RZ ;  /* 0x00000039281f723e */ /* 0x002fe200048070ff */
[----:B------:R-:W-:Y:S01]  /*47b0*/  STS.U8 [R34+UR27+0xa00], R241 ;  /* 0x000a00f122007988 */ /* 0x000fe2000800001b */
[----:B------:R-:W-:-:S05]  /*47c0*/  F2FP.SATFINITE.E4M3.F32.PACK_AB_MERGE_C R228, R66, R63, R35 ;  /* 0x0000003f42e4723e */ /* 0x000fca0004807023 */
[----:B------:R1:W-:Y:S01]  /*47d0*/  MUFU.EX2 R223, R24 ;  /* 0x0000001800df7308 */ /* 0x0003e20000000800 */
[----:B0-----:R-:W-:Y:S01]  /*47e0*/  F2FP.SATFINITE.E4M3.F32.PACK_AB_MERGE_C R38, R67, R64, RZ ;  /* 0x000000404326723e */ /* 0x001fe200048070ff */
[----:B------:R-:W-:Y:S01]  /*47f0*/  STS.U8 [R34+UR27+0xe00], R242 ;  /* 0x000e00f222007988 */ /* 0x000fe2000800001b */
[----:B------:R-:W-:Y:S01]  /*4800*/  F2FP.SATFINITE.E4M3.F32.PACK_AB_MERGE_C R31, R59, R58, R31 ;  /* 0x0000003a3b1f723e */ /* 0x000fe2000480701f */
[----:B------:R-:W-:Y:S01]  /*4810*/  FMUL R235, R29, 1.4426950216293334961 ;  /* 0x3fb8aa3b1deb7820 */ /* 0x000fe20000400000 */
[----:B--2---:R-:W-:Y:S01]  /*4820*/  F2FP.SATFINITE.E4M3.F32.PACK_AB_MERGE_C R239, R72, R69, R38 ;  /* 0x0000004548ef723e */ /* 0x004fe20004807026 */
[----:B------:R-:W-:Y:S01]  /*4830*/  STS.U8 [R34+UR27+0x1200], R247 ;  /* 0x001200f722007988 */ /* 0x000fe2000800001b */
[----:B-1----:R-:W-:-:S03]  /*4840*/  F2FP.SATFINITE.E4M3.F32.PACK_AB_MERGE_C R24, R62, R61, RZ ;  /* 0x0000003d3e18723e */ /* 0x002fc600048070ff */
[----:B------:R-:W-:Y:S01]  /*4850*/  STS.U8 [R34+UR27+0x1600], R245 ;  /* 0x001600f522007988 */ /* 0x000fe2000800001b */
[----:B------:R4:W-:Y:S01]  /*4860*/  MUFU.EX2 R226, R28 ;  /* 0x0000001c00e27308 */ /* 0x0009e20000000800 */
[----:B------:R-:W-:Y:S02]  /*4870*/  FADD R32, R32, -R54 ;  /* 0x8000003620207221 */ /* 0x000fe40000000000 */
[----:B------:R-:W-:Y:S01]  /*4880*/  STS.U8 [R34+UR27+0x1a00], R249 ;  /* 0x001a00f922007988 */ /* 0x000fe2000800001b */
[----:B---3--:R-:W-:-:S03]  /*4890*/  F2FP.SATFINITE.E4M3.F32.PACK_AB_MERGE_C R29, R71, R70, RZ ;  /* 0x00000046471d723e */ /* 0x008fc600048070ff */
[----:B------:R0:W-:Y:S01]  /*48a0*/  STS.U8 [R34+UR27+0x1e00], R251 ;  /* 0x001e00fb22007988 */ /* 0x0001e2000800001b */
[----:B------:R-:W1:Y:S01]  /*48b0*/  MUFU.EX2 R76, R76 ;  /* 0x0000004c004c7308 */ /* 0x000e620000000800 */
[----:B----4-:R-:W-:Y:S01]  /*48c0*/  F2FP.SATFINITE.E4M3.F32.PACK_AB_MERGE_C R28, R75, R74, RZ ;  /* 0x0000004a4b1c723e */ /* 0x010fe200048070ff */
[----:B------:R-:W-:Y:S01]  /*48d0*/  FADD R87, R87, -R80 ;  /* 0x8000005057577221 */ /* 0x000fe20000000000 */
[----:B------:R-:W-:Y:S01]  /*48e0*/  FMUL R230, R30, 1.4426950216293334961 ;  /* 0x3fb8aa3b1ee67820 */ /* 0x000fe20000400000 */
[----:B------:R-:W-:Y:S01]  /*48f0*/  SEL R35, R31, R228, !P0 ;  /* 0x000000e41f237207 */ /* 0x000fe20004000000 */
[----:B------:R-:W-:Y:S01]  /*4900*/  FMUL R48, R48, 1.4426950216293334961 ;  /* 0x3fb8aa3b30307820 */ /* 0x000fe20000400000 */
[----:B------:R-:W-:Y:S02]  /*4910*/  LOP3.LUT R30, R0, 0x80, RZ, 0xc0, !PT ;  /* 0x00000080001e7812 */ /* 0x000fe400078ec0ff */
[----:B0-----:R-:W-:Y:S01]  /*4920*/  F2FP.SATFINITE.E4M3.F32.PACK_AB_MERGE_C R34, R68, R65, R24 ;  /* 0x000000414422723e */ /* 0x001fe20004807018 */
[----:B------:R-:W-:Y:S01]  /*4930*/  MUFU.EX2 R44, R44 ;  /* 0x0000002c002c7308 */ /* 0x000fe20000000800 */
[----:B------:R-:W-:Y:S01]  /*4940*/  SEL R24, R228, R31, !P0 ;  /* 0x0000001fe4187207 */ /* 0x000fe20004000000 */
[----:B------:R-:W-:Y:S01]  /*4950*/  FMUL R32, R32, 1.4426950216293334961 ;  /* 0x3fb8aa3b20207820 */ /* 0x000fe20000400000 */
[----:B------:R-:W-:Y:S01]  /*4960*/  SEL R31, R34, R239, !P0 ;  /* 0x000000ef221f7207 */ /* 0x000fe20004000000 */
[----:B------:R-:W-:-:S04]  /*4970*/  FMUL R87, R87, 1.4426950216293334961 ;  /* 0x3fb8aa3b57577820 */ /* 0x000fc80000400000 */
[----:B------:R-:W0:Y:S01]  /*4980*/  MUFU.EX2 R45, R45 ;  /* 0x0000002d002d7308 */ /* 0x000e220000000800 */
[--C-:B------:R-:W-:Y:S01]  /*4990*/  FADD R42, R42, -R80.reuse ;  /* 0x800000502a2a7221 */ /* 0x100fe20000000000 */
[----:B------:R-:W-:Y:S01]  /*49a0*/  FADD R43, R43, -R80 ;  /* 0x800000502b2b7221 */ /* 0x000fe20000000000 */
[----:B------:R-:W-:Y:S01]  /*49b0*/  FADD R37, R37, -R54 ;  /* 0x8000003625257221 */ /* 0x000fe20000000000 */
[----:B------:R-:W-:-:S04]  /*49c0*/  ISETP.NE.U32.AND P1, PT, R30, RZ, PT ;  /* 0x000000ff1e00720c */ /* 0x000fc80003f25070 */
[----:B------:R2:W-:Y:S01]  /*49d0*/  MUFU.EX2 R224, R25 ;  /* 0x0000001900e07308 */ /* 0x0005e20000000800 */
[----:B------:R-:W-:Y:S01]  /*49e0*/  FADD R36, R36, -R54 ;  /* 0x8000003624247221 */ /* 0x000fe20000000000 */
[----:B------:R-:W-:Y:S01]  /*49f0*/  FMUL R42, R42, 1.4426950216293334961 ;  /* 0x3fb8aa3b2a2a7820 */ /* 0x000fe20000400000 */
[----:B------:R-:W-:Y:S01]  /*4a00*/  FMUL R43, R43, 1.4426950216293334961 ;  /* 0x3fb8aa3b2b2b7820 */ /* 0x000fe20000400000 */
[----:B--2---:R-:W-:-:S04]  /*4a10*/  SEL R25, R239, R34, !P0 ;  /* 0x00000022ef197207 */ /* 0x004fc80004000000 */
[----:B------:R-:W2:Y:S01]  /*4a20*/  MUFU.EX2 R81, R81 ;  /* 0x0000005100517308 */ /* 0x000ea20000000800 */
[----:B-----5:R-:W-:Y:S01]  /*4a30*/  F2FP.SATFINITE.E4M3.F32.PACK_AB_MERGE_C R34, R78, R73, R29 ;  /* 0x000000494e22723e */ /* 0x020fe2000480701d */
[----:B------:R-:W-:Y:S01]  /*4a40*/  FADD R29, R33, -R54 ;  /* 0x80000036211d7221 */ /* 0x000fe20000000000 */
[----:B------:R-:W-:Y:S01]  /*4a50*/  F2FP.SATFINITE.E4M3.F32.PACK_AB_MERGE_C R239, R220, R77, R28 ;  /* 0x0000004ddcef723e */ /* 0x000fe2000480701c */
[----:B------:R-:W-:Y:S01]  /*4a60*/  FADD R30, R83, -R54 ;  /* 0x80000036531e7221 */ /* 0x000fe20000000000 */
[--C-:B------:R-:W-:Y:S02]  /*4a70*/  FADD R46, R46, -R80.reuse ;  /* 0x800000502e2e7221 */ /* 0x100fe40000000000 */
[----:B------:R-:W-:Y:S01]  /*4a80*/  SEL R33, R34, R239, !P0 ;  /* 0x000000ef22217207 */ /* 0x000fe20004000000 */
[----:B------:R3:W-:Y:S01]  /*4a90*/  MUFU.EX2 R228, R32 ;  /* 0x0000002000e47308 */ /* 0x0007e20000000800 */
[----:B------:R-:W-:Y:S01]  /*4aa0*/  SEL R28, R239, R34, !P0 ;  /* 0x00000022ef1c7207 */ /* 0x000fe20004000000 */
[----:B------:R-:W-:Y:S01]  /*4ab0*/  FMUL R239, R29, 1.4426950216293334961 ;  /* 0x3fb8aa3b1def7820 */ /* 0x000fe20000400000 */
[--C-:B------:R-:W-:Y:S01]  /*4ac0*/  FADD R47, R47, -R80.reuse ;  /* 0x800000502f2f7221 */ /* 0x100fe20000000000 */
[--C-:B------:R-:W-:Y:S01]  /*4ad0*/  FADD R50, R50, -R80.reuse ;  /* 0x8000005032327221 */ /* 0x100fe20000000000 */
[----:B------:R-:W-:Y:S01]  /*4ae0*/  FADD R51, R51, -R80 ;  /* 0x8000005033337221 */ /* 0x000fe20000000000 */
[----:B------:R-:W-:-:S02]  /*4af0*/  FMUL R36, R36, 1.4426950216293334961 ;  /* 0x3fb8aa3b24247820 */ /* 0x000fc40000400000 */
[----:B------:R-:W-:Y:S01]  /*4b00*/  MUFU.EX2 R48, R48 ;  /* 0x0000003000307308 */ /* 0x000fe20000000800 */
[----:B---3--:R-:W-:Y:S01]  /*4b10*/  FMUL R32, R37, 1.4426950216293334961 ;  /* 0x3fb8aa3b25207820 */ /* 0x008fe20000400000 */
[----:B------:R-:W-:Y:S01]  /*4b20*/  SEL R37, RZ, 0x90, !P1 ;  /* 0x00000090ff257807 */ /* 0x000fe20004800000 */
[----:B------:R-:W-:-:S05]  /*4b30*/  FMUL R238, R30, 1.4426950216293334961 ;  /* 0x3fb8aa3b1eee7820 */ /* 0x000fca0000400000 */
[----:B------:R-:W-:Y:S01]  /*4b40*/  MUFU.EX2 R49, R49 ;  /* 0x0000003100317308 */ /* 0x000fe20000000800 */
[----:B------:R-:W-:Y:S01]  /*4b50*/  FMUL R46, R46, 1.4426950216293334961 ;  /* 0x3fb8aa3b2e2e7820 */ /* 0x000fe20000400000 */
[----:B------:R-:W-:Y:S01]  /*4b60*/  FMUL R47, R47, 1.4426950216293334961 ;  /* 0x3fb8aa3b2f2f7820 */ /* 0x000fe20000400000 */
[----:B------:R-:W-:-:S05]  /*4b70*/  FMUL R50, R50, 1.4426950216293334961 ;  /* 0x3fb8aa3b32327820 */ /* 0x000fca0000400000 */
[----:B------:R-:W-:Y:S01]  /*4b80*/  MUFU.EX2 R52, R52 ;  /* 0x0000003400347308 */ /* 0x000fe20000000800 */
[----:B------:R-:W-:Y:S01]  /*4b90*/  FMUL R51, R51, 1.4426950216293334961 ;  /* 0x3fb8aa3b33337820 */ /* 0x000fe20000400000 */
[----:B------:R-:W-:Y:S01]  /*4ba0*/  LOP3.LUT R37, R37, 0x7f, R0, 0x78, !PT ;  /* 0x0000007f25257812 */ /* 0x000fe200078e7800 */
[----:B------:R-:W-:-:S05]  /*4bb0*/  FADD R221, R221, -R54 ;  /* 0x80000036dddd7221 */ /* 0x000fca0000000000 */
[----:B------:R-:W-:Y:S01]  /*4bc0*/  MUFU.EX2 R53, R53 ;  /* 0x0000003500357308 */ /* 0x000fe20000000800 */
[--C-:B------:R-:W-:Y:S01]  /*4bd0*/  FADD R39, R39, -R54.reuse ;  /* 0x8000003627277221 */ /* 0x100fe20000000000 */
[--C-:B------:R-:W-:Y:S01]  /*4be0*/  FADD R30, R227, -R54.reuse ;  /* 0x80000036e31e7221 */ /* 0x100fe20000000000 */
[----:B------:R-:W-:-:S05]  /*4bf0*/  FADD R229, R229, -R54 ;  /* 0x80000036e5e57221 */ /* 0x000fca0000000000 */
[----:B------:R-:W3:Y:S01]  /*4c00*/  MUFU.EX2 R219, R219 ;  /* 0x000000db00db7308 */ /* 0x000ee20000000800 */
[--C-:B------:R-:W-:Y:S01]  /*4c10*/  FADD R27, R27, -R54.reuse ;  /* 0x800000361b1b7221 */ /* 0x100fe20000000000 */
[----:B------:R-:W-:-:S06]  /*4c20*/  FADD R231, R231, -R54 ;  /* 0x80000036e7e77221 */ /* 0x000fcc0000000000 */
[----:B------:R-:W4:Y:S01]  /*4c30*/  MUFU.EX2 R87, R87 ;  /* 0x0000005700577308 */ /* 0x000f220000000800 */
[----:B-1----:R-:W-:Y:S01]  /*4c40*/  F2FP.SATFINITE.E4M3.F32.PACK_AB_MERGE_C R29, R79, R76, RZ ;  /* 0x0000004c4f1d723e */ /* 0x002fe200048070ff */
[----:B------:R-:W-:Y:S01]  /*4c50*/  FMUL R221, R221, 1.4426950216293334961 ;  /* 0x3fb8aa3bdddd7820 */ /* 0x000fe20000400000 */
[----:B0-----:R-:W-:-:S05]  /*4c60*/  F2FP.SATFINITE.E4M3.F32.PACK_AB_MERGE_C R34, R45, R44, RZ ;  /* 0x0000002c2d22723e */ /* 0x001fca00048070ff */
[----:B------:R-:W0:Y:S01]  /*4c70*/  MUFU.EX2 R235, R235 ;  /* 0x000000eb00eb7308 */ /* 0x000e220000000800 */
[----:B------:R-:W-:Y:S01]  /*4c80*/  LOP3.LUT R37, R37, 0x60, RZ, 0x3c, !PT ;  /* 0x0000006025257812 */ /* 0x000fe200078e3cff */
[----:B------:R-:W-:Y:S01]  /*4c90*/  FMUL R39, R39, 1.4426950216293334961 ;  /* 0x3fb8aa3b27277820 */ /* 0x000fe20000400000 */
[----:B------:R-:W-:-:S05]  /*4ca0*/  FMUL R30, R30, 1.4426950216293334961 ;  /* 0x3fb8aa3b1e1e7820 */ /* 0x000fca0000400000 */
[----:B------:R-:W-:Y:S01]  /*4cb0*/  MUFU.EX2 R42, R42 ;  /* 0x0000002a002a7308 */ /* 0x000fe20000000800 */
[----:B------:R-:W-:Y:S01]  /*4cc0*/  FMUL R27, R27, 1.4426950216293334961 ;  /* 0x3fb8aa3b1b1b7820 */ /* 0x000fe20000400000 */
[----:B------:R-:W-:-:S06]  /*4cd0*/  FMUL R231, R231, 1.4426950216293334961 ;  /* 0x3fb8aa3be7e77820 */ /* 0x000fcc0000400000 */
[----:B------:R-:W-:Y:S01]  /*4ce0*/  MUFU.EX2 R43, R43 ;  /* 0x0000002b002b7308 */ /* 0x000fe20000000800 */
[----:B--2---:R-:W-:-:S07]  /*4cf0*/  F2FP.SATFINITE.E4M3.F32.PACK_AB_MERGE_C R29, R84, R81, R29 ;  /* 0x00000051541d723e */ /* 0x004fce000480701d */
[----:B------:R-:W1:Y:S01]  /*4d00*/  MUFU.EX2 R239, R239 ;  /* 0x000000ef00ef7308 */ /* 0x000e620000000800 */
[----:B------:R-:W-:-:S07]  /*4d10*/  F2FP.SATFINITE.E4M3.F32.PACK_AB_MERGE_C R34, R222, R85, R34 ;  /* 0x00000055de22723e */ /* 0x000fce0004807022 */
[----:B------:R-:W-:Y:S08]  /*4d20*/  MUFU.EX2 R230, R230 ;  /* 0x000000e600e67308 */ /* 0x000ff00000000800 */
[----:B------:R-:W2:Y:S01]  /*4d30*/  MUFU.EX2 R241, R36 ;  /* 0x0000002400f17308 */ /* 0x000ea20000000800 */
[----:B------:R5:W-:Y:S07]  /*4d40*/  STS.U8 [R37+UR27+0x300], R232 ;  /* 0x000300e825007988 */ /* 0x000bee000800001b */
[----:B------:R3:W-:Y:S01]  /*4d50*/  MUFU.EX2 R83, R32 ;  /* 0x0000002000537308 */ /* 0x0007e20000000800 */
[----:B------:R0:W-:Y:S07]  /*4d60*/  STS.U8 [R37+UR27+0xb00], R234 ;  /* 0x000b00ea25007988 */ /* 0x0001ee000800001b */
[----:B------:R-:W-:Y:S01]  /*4d70*/  MUFU.EX2 R238, R238 ;  /* 0x000000ee00ee7308 */ /* 0x000fe20000000800 */
[----:B---3--:R-:W-:Y:S01]  /*4d80*/  FMUL R32, R229, 1.4426950216293334961 ;  /* 0x3fb8aa3be5207820 */ /* 0x008fe20000400000 */
[----:B------:R-:W-:-:S06]  /*4d90*/  SEL R243, R29, R34, !P0 ;  /* 0x000000221df37207 */ /* 0x000fcc0004000000 */
[----:B------:R-:W-:Y:S01]  /*4da0*/  MUFU.EX2 R46, R46 ;  /* 0x0000002e002e7308 */ /* 0x000fe20000000800 */
[----:B------:R-:W-:-:S07]  /*4db0*/  SEL R29, R34, R29, !P0 ;  /* 0x0000001d221d7207 */ /* 0x000fce0004000000 */
[----:B------:R-:W-:Y:S08]  /*4dc0*/  MUFU.EX2 R47, R47 ;  /* 0x0000002f002f7308 */ /* 0x000ff00000000800 */
[----:B------:R-:W-:Y:S08]  /*4dd0*/  MUFU.EX2 R50, R50 ;  /* 0x0000003200327308 */ /* 0x000ff00000000800 */
[----:B------:R-:W3:Y:S01]  /*4de0*/  MUFU.EX2 R51, R51 ;  /* 0x0000003300337308 */ /* 0x000ee20000000800 */
[----:B------:R-:W-:-:S02]  /*4df0*/  F2FP.SATFINITE.E4M3.F32.PACK_AB_MERGE_C R34, R219, R82, RZ ;  /* 0x00000052db22723e */ /* 0x000fc400048070ff */
[----:B----4-:R-:W-:-:S05]  /*4e00*/  F2FP.SATFINITE.E4M3.F32.PACK_AB_MERGE_C R36, R87, R86, RZ ;  /* 0x000000565724723e */ /* 0x010fca00048070ff */
[----:B------:R-:W-:Y:S08]  /*4e10*/  MUFU.EX2 R227, R39 ;  /* 0x0000002700e37308 */ /* 0x000ff00000000800 */
[----:B------:R4:W3:Y:S08]  /*4e20*/  MUFU.EX2 R240, R30 ;  /* 0x0000001e00f07308 */ /* 0x0008f00000000800 */
[----:B------:R-:W-:Y:S01]  /*4e30*/  MUFU.EX2 R221, R221 ;  /* 0x000000dd00dd7308 */ /* 0x000fe20000000800 */
[----:B----4-:R-:W-:-:S07]  /*4e40*/  F2FP.SATFINITE.E4M3.F32.PACK_AB_MERGE_C R30, R49, R48, RZ ;  /* 0x00000030311e723e */ /* 0x010fce00048070ff */
[----:B-----5:R4:W5:Y:S01]  /*4e50*/  MUFU.EX2 R232, R32 ;  /* 0x0000002000e87308 */ /* 0x0209620000000800 */
[----:B------:R-:W-:-:S07]  /*4e60*/  F2FP.SATFINITE.E4M3.F32.PACK_AB_MERGE_C R30, R224, R223, R30 ;  /* 0x000000dfe01e723e */ /* 0x000fce000480701e */
[----:B------:R1:W-:Y:S01]  /*4e70*/  MUFU.EX2 R229, R27 ;  /* 0x0000001b00e57308 */ /* 0x0003e20000000800 */
[----:B----4-:R-:W-:-:S07]  /*4e80*/  F2FP.SATFINITE.E4M3.F32.PACK_AB_MERGE_C R32, R53, R52, RZ ;  /* 0x000000343520723e */ /* 0x010fce00048070ff */
[----:B0-----:R0:W4:Y:S01]  /*4e90*/  MUFU.EX2 R234, R231 ;  /* 0x000000e700ea7308 */ /* 0x0011220000000800 */
[----:B-1----:R-:W-:Y:S01]  /*4ea0*/  F2FP.SATFINITE.E4M3.F32.PACK_AB_MERGE_C R27, R235, R226, R32 ;  /* 0x000000e2eb1b723e */ /* 0x002fe20004807020 */
[----:B------:R-:W-:Y:S01]  /*4eb0*/  STS.U8 [R37+UR27+0x700], R233 ;  /* 0x000700e925007988 */ /* 0x000fe2000800001b */
[----:B------:R-:W-:Y:S02]  /*4ec0*/  F2FP.SATFINITE.E4M3.F32.PACK_AB_MERGE_C R34, R239, R228, R34 ;  /* 0x000000e4ef22723e */ /* 0x000fe40004807022 */
[----:B--2---:R-:W-:Y:S01]  /*4ed0*/  F2FP.SATFINITE.E4M3.F32.PACK_AB_MERGE_C R39, R241, R230, R36 ;  /* 0x000000e6f127723e */ /* 0x004fe20004807024 */
[----:B------:R-:W-:Y:S01]  /*4ee0*/  STS.U8 [R37+UR27+0xf00], R236 ;  /* 0x000f00ec25007988 */ /* 0x000fe2000800001b */
[----:B------:R-:W-:-:S03]  /*4ef0*/  F2FP.SATFINITE.E4M3.F32.PACK_AB_MERGE_C R32, R43, R42, RZ ;  /* 0x0000002a2b20723e */ /* 0x000fc600048070ff */
[----:B------:R-:W-:Y:S01]  /*4f00*/  STS.U8 [R37+UR27+0x1300], R237 ;  /* 0x001300ed25007988 */ /* 0x000fe2000800001b */
[----:B0-----:R-:W-:-:S03]  /*4f10*/  SEL R231, R34, R39, !P0 ;  /* 0x0000002722e77207 */ /* 0x001fc60004000000 */
[----:B------:R0:W-:Y:S04]  /*4f20*/  STS.U8 [R37+UR27+0x1700], R225 ;  /* 0x001700e125007988 */ /* 0x0001e8000800001b */
[----:B------:R-:W-:Y:S04]  /*4f30*/  STS.U8 [R37+UR27+0x1b00], R250 ;  /* 0x001b00fa25007988 */ /* 0x000fe8000800001b */
[----:B------:R1:W-:Y:S01]  /*4f40*/  STS.U8 [R37+UR27+0x1f00], R252 ;  /* 0x001f00fc25007988 */ /* 0x0003e2000800001b */
[----:B0-----:R-:W-:Y:S01]  /*4f50*/  SEL R225, R30, R27, !P0 ;  /* 0x0000001b1ee17207 */ /* 0x001fe20004000000 */
[----:B------:R0:W-:Y:S06]  /*4f60*/  MEMBAR.ALL.CTA ;  /* 0x0000000000007992 */ /* 0x0001ec0000008000 */
[----:B0-----:R-:W0:Y:S01]  /*4f70*/  FENCE.VIEW.ASYNC.S ;  /* 0x00000000000073c6 */ /* 0x001e220000000000 */
[----:B------:R-:W-:-:S02]  /*4f80*/  SEL R27, R27, R30, !P0 ;  /* 0x0000001e1b1b7207 */ /* 0x000fc40004000000 */
[----:B------:R-:W-:Y:S02]  /*4f90*/  SEL R30, R39, R34, !P0 ;  /* 0x00000022271e7207 */ /* 0x000fe40004000000 */
[----:B---3--:R-:W-:Y:S02]  /*4fa0*/  F2FP.SATFINITE.E4M3.F32.PACK_AB_MERGE_C R34, R51, R50, RZ ;  /* 0x000000323322723e */ /* 0x008fe400048070ff */
[----:B-1----:R-:W-:Y:S02]  /*4fb0*/  F2FP.SATFINITE.E4M3.F32.PACK_AB_MERGE_C R37, R238, R83, R32 ;  /* 0x00000053ee25723e */ /* 0x002fe40004807020 */
[----:B------:R-:W-:Y:S02]  /*4fc0*/  F2FP.SATFINITE.E4M3.F32.PACK_AB_MERGE_C R32, R47, R46, RZ ;  /* 0x0000002e2f20723e */ /* 0x000fe400048070ff */
[----:B------:R-:W-:Y:S02]  /*4fd0*/  F2FP.SATFINITE.E4M3.F32.PACK_AB_MERGE_C R36, R55, R56, RZ ;  /* 0x000000383724723e */ /* 0x000fe400048070ff */
[----:B------:R-:W-:-:S02]  /*4fe0*/  F2FP.SATFINITE.E4M3.F32.PACK_AB_MERGE_C R32, R240, R227, R32 ;  /* 0x000000e3f020723e */ /* 0x000fc40004807020 */
[----:B-----5:R-:W-:Y:S02]  /*4ff0*/  F2FP.SATFINITE.E4M3.F32.PACK_AB_MERGE_C R34, R232, R221, R34 ;  /* 0x000000dde822723e */ /* 0x020fe40004807022 */
[----:B----4-:R-:W-:Y:S01]  /*5000*/  F2FP.SATFINITE.E4M3.F32.PACK_AB_MERGE_C R39, R234, R229, R36 ;  /* 0x000000e5ea27723e */ /* 0x010fe20004807024 */
[----:B------:R-:W-:Y:S01]  /*5010*/  FADD R5, -R80, R5 ;  /* 0x0000000550057221 */ /* 0x000fe20000000100 */
[----:B------:R-:W-:Y:S02]  /*5020*/  LOP3.LUT R251, R26, 0x1, RZ, 0x3c, !PT ;  /* 0x000000011afb7812 */ /* 0x000fe400078e3cff */
[----:B------:R-:W-:Y:S02]  /*5030*/  SEL R245, R37, R32, !P0 ;  /* 0x0000002025f57207 */ /* 0x000fe40004000000 */
[----:B------:R-:W-:Y:S02]  /*5040*/  SEL R32, R32, R37, !P0 ;  /* 0x0000002520207207 */ /* 0x000fe40004000000 */
[----:B------:R-:W-:-:S02]  /*5050*/  SEL R247, R34, R39, !P0 ;  /* 0x0000002722f77207 */ /* 0x000fc40004000000 */
[----:B------:R-:W-:Y:S01]  /*5060*/  SEL R236, R39, R34, !P0 ;  /* 0x0000002227ec7207 */ /* 0x000fe20004000000 */
[----:B0-----:R-:W-:Y:S04]  /*5070*/  SHFL.IDX PT, R33, R33, R26, 0x1f ;  /* 0x00001f1a21217589 */ /* 0x001fe800000e0000 */
[----:B------:R0:W-:Y:S04]  /*5080*/  SHFL.IDX PT, R34, R225, R26, 0x1f ;  /* 0x00001f1ae1227589 */ /* 0x0001e800000e0000 */
[----:B------:R-:W1:Y:S04]  /*5090*/  SHFL.IDX PT, R249, R28, R251, 0x1f ;  /* 0x00001ffb1cf97589 */ /* 0x000e6800000e0000 */
[----:B------:R-:W-:Y:S01]  /*50a0*/  SHFL.IDX PT, R35, R35, R26, 0x1f ;  /* 0x00001f1a23237589 */ /* 0x000fe200000e0000 */
[----:B0-----:R-:W-:Y:S01]  /*50b0*/  FMUL R225, R5, 1.4426950216293334961 ;  /* 0x3fb8aa3b05e17820 */ /* 0x001fe20000400000 */
[----:B------:R-:W-:-:S02]  /*50c0*/  FADD R5, -R54, R218 ;  /* 0x000000da36057221 */ /* 0x000fc40000000100 */
[----:B------:R-:W0:Y:S04]  /*50d0*/  SHFL.IDX PT, R246, R24, R251, 0x1f ;  /* 0x00001ffb18f67589 */ /* 0x000e2800000e0000 */
[----:B------:R-:W2:Y:S01]  /*50e0*/  SHFL.IDX PT, R237, R27, R251, 0x1f ;  /* 0x00001ffb1bed7589 */ /* 0x000ea200000e0000 */
[----:B------:R-:W-:-:S03]  /*50f0*/  FMUL R5, R5, 1.4426950216293334961 ;  /* 0x3fb8aa3b05057820 */ /* 0x000fc60000400000 */
[----:B------:R-:W-:Y:S04]  /*5100*/  SHFL.IDX PT, R36, R231, R26, 0x1f ;  /* 0x00001f1ae7247589 */ /* 0x000fe800000e0000 */
[----:B------:R-:W3:Y:S04]  /*5110*/  SHFL.IDX PT, R233, R30, R251, 0x1f ;  /* 0x00001ffb1ee97589 */ /* 0x000ee800000e0000 */
[----:B------:R-:W-:Y:S04]  /*5120*/  SHFL.IDX PT, R37, R245, R26, 0x1f ;  /* 0x00001f1af5257589 */ /* 0x000fe800000e0000 */
[----:B------:R-:W4:Y:S04]  /*5130*/  SHFL.IDX PT, R38, R32, R251, 0x1f ;  /* 0x00001ffb20267589 */ /* 0x000f2800000e0000 */
[----:B------:R-:W-:Y:S04]  /*5140*/  SHFL.IDX PT, R31, R31, R26, 0x1f ;  /* 0x00001f1a1f1f7589 */ /* 0x000fe800000e0000 */
[----:B------:R-:W-:Y:S04]  /*5150*/  SHFL.IDX PT, R39, R247, R26, 0x1f ;  /* 0x00001f1af7277589 */ /* 0x000fe800000e0000 */
[----:B------:R-:W5:Y:S04]  /*5160*/  SHFL.IDX PT, R248, R25, R251, 0x1f ;  /* 0x00001ffb19f87589 */ /* 0x000f6800000e0000 */
[----:B------:R-:W5:Y:S04]  /*5170*/  SHFL.IDX PT, R236, R236, R251, 0x1f ;  /* 0x00001ffbecec7589 */ /* 0x000f6800000e0000 */
[----:B------:R-:W-:Y:S04]  /*5180*/  SHFL.IDX PT, R243, R243, R26, 0x1f ;  /* 0x00001f1af3f37589 */ /* 0x000fe800000e0000 */
[----:B------:R0:W5:Y:S01]  /*5190*/  SHFL.IDX PT, R250, R29, R251, 0x1f ;  /* 0x00001ffb1dfa7589 */ /* 0x00016200000e0000 */
[----:B------:R-:W4:Y:S01]  /*51a0*/  MUFU.EX2 R218, R225 ;  /* 0x000000e100da7308 */ /* 0x000f220000000800 */
[----:B------:R-:W-:Y:S01]  /*51b0*/  IMAD.MOV.U32 R244, RZ, RZ, 0x5410 ;  /* 0x00005410fff47424 */ /* 0x000fe200078e00ff */
[----:B------:R-:W-:Y:S01]  /*51c0*/  LOP3.LUT P1, RZ, R0, 0x2, RZ, 0xc0, !PT ;  /* 0x0000000200ff7812 */ /* 0x000fe2000782c0ff */
[----:B------:R-:W-:-:S05]  /*51d0*/  IMAD.MOV.U32 R242, RZ, RZ, 0x7632 ;  /* 0x00007632fff27424 */ /* 0x000fca00078e00ff */
[----:B------:R-:W5:Y:S01]  /*51e0*/  MUFU.EX2 R5, R5 ;  /* 0x0000000500057308 */ /* 0x000f620000000800 */
[----:B------:R-:W-:Y:S01]  /*51f0*/  USHF.L.U32 UR6, UR24, 0x6, URZ ;  /* 0x0000000618067899 */ /* 0x000fe2000800063f */
[----:B------:R-:W-:Y:S02]  /*5200*/  SEL R244, R244, 0x1054, !P1 ;  /* 0x00001054f4f47807 */ /* 0x000fe40004800000 */
[----:B------:R-:W-:Y:S01]  /*5210*/  SEL R242, R242, 0x3276, !P1 ;  /* 0x00003276f2f27807 */ /* 0x000fe20004800000 */
[----:B------:R-:W-:Y:S01]  /*5220*/  ULOP3.LUT UR6, UR6, 0x100, URZ, 0xc0, !UPT ;  /* 0x0000010006067892 */ /* 0x000fe2000f8ec03f */
[C-C-:B-1----:R-:W-:Y:S02]  /*5230*/  PRMT R28, R33.reuse, R244, R249.reuse ;  /* 0x000000f4211c7216 */ /* 0x142fe400000000f9 */
[----:B0-----:R-:W-:Y:S02]  /*5240*/  PRMT R29, R33, R242, R249 ;  /* 0x000000f2211d7216 */ /* 0x001fe400000000f9 */
[----:B------:R-:W-:-:S02]  /*5250*/  PRMT R24, R35, R244, R246 ;  /* 0x000000f423187216 */ /* 0x000fc400000000f6 */
[----:B------:R-:W-:Y:S02]  /*5260*/  PRMT R25, R35, R242, R246 ;  /* 0x000000f223197216 */ /* 0x000fe400000000f6 */
[C-C-:B--2---:R-:W-:Y:S02]  /*5270*/  PRMT R32, R34.reuse, R244, R237.reuse ;  /* 0x000000f422207216 */ /* 0x144fe400000000ed */
[----:B------:R-:W-:Y:S01]  /*5280*/  PRMT R33, R34, R242, R237 ;  /* 0x000000f222217216 */ /* 0x000fe200000000ed */
[----:B------:R-:W-:Y:S01]  /*5290*/  ULEA.HI UR6, UR27, UR6, URZ, 0x1c ;  /* 0x000000061b067291 */ /* 0x000fe2000f8fe03f */
[C-C-:B---3--:R-:W-:Y:S02]  /*52a0*/  PRMT R34, R36.reuse, R244, R233.reuse ;  /* 0x000000f424227216 */ /* 0x148fe400000000e9 */
[----:B------:R-:W-:Y:S01]  /*52b0*/  PRMT R35, R36, R242, R233 ;  /* 0x000000f224237216 */ /* 0x000fe200000000e9 */
[----:B----4-:R-:W-:Y:S01]  /*52c0*/  FMUL R90, R90, R218 ;  /* 0x000000da5a5a7220 */ /* 0x010fe20000400000 */
[--C-:B------:R-:W-:Y:S01]  /*52d0*/  PRMT R36, R37, R244, R38.reuse ;  /* 0x000000f425247216 */ /* 0x100fe20000000026 */
[----:B------:R-:W-:Y:S01]  /*52e0*/  FMUL R91, R91, R218 ;  /* 0x000000da5b5b7220 */ /* 0x000fe20000400000 */
[----:B------:R-:W-:Y:S01]  /*52f0*/  PRMT R37, R37, R242, R38 ;  /* 0x000000f225257216 */ /* 0x000fe20000000026 */
[-C--:B------:R-:W-:Y:S01]  /*5300*/  FMUL R94, R94, R218.reuse ;  /* 0x000000da5e5e7220 */ /* 0x080fe20000400000 */
[-C--:B------:R-:W-:Y:S01]  /*5310*/  FMUL R95, R95, R218.reuse ;  /* 0x000000da5f5f7220 */ /* 0x080fe20000400000 */
[-C--:B------:R-:W-:Y:S01]  /*5320*/  FMUL R98, R98, R218.reuse ;  /* 0x000000da62627220 */ /* 0x080fe20000400000 */
[-C--:B------:R-:W-:Y:S01]  /*5330*/  FMUL R99, R99, R218.reuse ;  /* 0x000000da63637220 */ /* 0x080fe20000400000 */
[-C--:B------:R-:W-:Y:S01]  /*5340*/  FMUL R102, R102, R218.reuse ;  /* 0x000000da66667220 */ /* 0x080fe20000400000 */
[-C--:B-----5:R-:W-:Y:S01]  /*5350*/  FMUL R88, R88, R5.reuse ;  /* 0x0000000558587220 */ /* 0x0a0fe20000400000 */
[-C--:B------:R-:W-:Y:S01]  /*5360*/  FMUL R89, R89, R5.reuse ;  /* 0x0000000559597220 */ /* 0x080fe20000400000 */
[-C--:B------:R-:W-:Y:S01]  /*5370*/  FMUL R92, R92, R5.reuse ;  /* 0x000000055c5c7220 */ /* 0x080fe20000400000 */
[-C--:B------:R-:W-:Y:S01]  /*5380*/  FMUL R93, R93, R5.reuse ;  /* 0x000000055d5d7220 */ /* 0x080fe20000400000 */
[-C--:B------:R-:W-:Y:S01]  /*5390*/  FMUL R96, R96, R5.reuse ;  /* 0x0000000560607220 */ /* 0x080fe20000400000 */
[-C--:B------:R-:W-:Y:S01]  /*53a0*/  FMUL R97, R97, R5.reuse ;  /* 0x0000000561617220 */ /* 0x080fe20000400000 */
[-C--:B------:R-:W-:Y:S01]  /*53b0*/  FMUL R100, R100, R5.reuse ;  /* 0x0000000564647220 */ /* 0x080fe20000400000 */
[----:B------:R-:W-:Y:S01]  /*53c0*/  FMUL R101, R101, R5 ;  /* 0x0000000565657220 */ /* 0x000fe20000400000 */
[----:B------:R-:W-:Y:S01]  /*53d0*/  FMUL R103, R103, R218 ;  /* 0x000000da67677220 */ /* 0x000fe20000400000 */
[----:B------:R-:W-:-:S02]  /*53e0*/  PRMT R26, R31, R244, R248 ;  /* 0x000000f41f1a7216 */ /* 0x000fc400000000f8 */
[----:B------:R-:W-:Y:S02]  /*53f0*/  PRMT R27, R31, R242, R248 ;  /* 0x000000f21f1b7216 */ /* 0x000fe400000000f8 */
[-C--:B------:R-:W-:Y:S01]  /*5400*/  PRMT R38, R39, R244.reuse, R236 ;  /* 0x000000f427267216 */ /* 0x080fe200000000ec */
[----:B------:R-:W-:Y:S01]  /*5410*/  ULOP3.LUT UR6, UR6, 0x3fff, URZ, 0xc0, !UPT ;  /* 0x00003fff06067892 */ /* 0x000fe2000f8ec03f */
[C-C-:B------:R-:W-:Y:S02]  /*5420*/  PRMT R30, R243.reuse, R244, R250.reuse ;  /* 0x000000f4f31e7216 */ /* 0x140fe400000000fa */
[-C--:B------:R-:W-:Y:S02]  /*5430*/  PRMT R31, R243, R242.reuse, R250 ;  /* 0x000000f2f31f7216 */ /* 0x080fe400000000fa */
[----:B------:R-:W-:Y:S01]  /*5440*/  PRMT R39, R39, R242, R236 ;  /* 0x000000f227277216 */ /* 0x000fe200000000ec */
[----:B------:R-:W-:Y:S06]  /*5450*/  BAR.SYNC.DEFER_BLOCKING 0x0 ;  /* 0x0000000000007b1d */ /* 0x000fec0000010000 */
[----:B------:R-:W-:Y:S01]  /*5460*/  UMOV UR30, UR6 ;  /* 0x00000006001e7c82 */ /* 0x000fe20008000000 */
[----:B------:R-:W-:Y:S01]  /*5470*/  UMOV UR31, 0x40000040 ;  /* 0x40000040001f7882 */ /* 0x000fe20000000000 */
[----:B------:R-:W-:-:S06]  /*5480*/  WARPGROUP.ARRIVE ;  /* 0x00000000000079c5 */ /* 0x000fcc0000000000 */
[----:B------:R-:W-:Y:S01]  /*5490*/  QGMMA.64x32x32.F32.E4M3.E4M3 R88, R24, gdesc[UR28], R88 ;  /* 0x0060001c18587df3 */ /* 0x000fe20008700858 */
[----:B------:R-:W-:Y:S01]  /*54a0*/  FADD R58, R58, R59 ;  /* 0x0000003b3a3a7221 */ /* 0x000fe20000000000 */
[----:B------:R-:W-:-:S03]  /*54b0*/  FADD R40, R57, R40 ;  /* 0x0000002839287221 */ /* 0x000fc60000000000 */
[----:B------:R-:W-:Y:S01]  /*54c0*/  FADD R63, R63, R58 ;  /* 0x0000003a3f3f7221 */ /* 0x000fe20000000000 */
[----:B------:R-:W-:-:S03]  /*54d0*/  FADD R41, R41, R40 ;  /* 0x0000002829297221 */ /* 0x000fc60000000000 */
[----:B------:R-:W-:Y:S01]  /*54e0*/  FADD R66, R66, R63 ;  /* 0x0000003f42427221 */ /* 0x000fe20000000000 */
[----:B------:R-:W-:-:S03]  /*54f0*/  FADD R60, R60, R41 ;  /* 0x000000293c3c7221 */ /* 0x000fc60000000000 */
[----:B------:R-:W-:Y:S01]  /*5500*/  FADD R65, R65, R66 ;  /* 0x0000004241417221 */ /* 0x000fe20000000000 */
[----:B------:R-:W-:Y:S01]  /*5510*/  FADD R61, R61, R60 ;  /* 0x0000003c3d3d7221 */ /* 0x000fe20000000000 */
[----:B------:R-:W-:Y:S02]  /*5520*/  UIADD3 UR12, UP0, UR6, 0x2, URZ ;  /* 0x00000002060c7890 */ /* 0x000fe4000ff1e03f */
[----:B------:R-:W-:Y:S01]  /*5530*/  FADD R68, R68, R65 ;  /* 0x0000004144447221 */ /* 0x000fe20000000000 */
[----:B------:R-:W-:Y:S01]  /*5540*/  FADD R61, R62, R61 ;  /* 0x0000003d3e3d7221 */ /* 0x000fe20000000000 */
[----:B------:R-:W-:Y:S02]  /*5550*/  UMOV UR6, URZ ;  /* 0x0000003f00067c82 */ /* 0x000fe40008000000 */
[----:B------:R-:W-:Y:S01]  /*5560*/  FADD R69, R69, R68 ;  /* 0x0000004445457221 */ /* 0x000fe20000000000 */
[----:B------:R-:W-:Y:S01]  /*5570*/  FADD R64, R64, R61 ;  /* 0x0000003d40407221 */ /* 0x000fe20000000000 */
[----:B------:R-:W-:-:S02]  /*5580*/  UIADD3.X UR13, UR6, 0x40000040, URZ, UP0, !UPT ;  /* 0x40000040060d7890 */ /* 0x000fc400087fe43f */
[----:B------:R-:W-:Y:S01]  /*5590*/  FADD R72, R72, R69 ;  /* 0x0000004548487221 */ /* 0x000fe20000000000 */
[----:B------:R-:W-:Y:S01]  /*55a0*/  FADD R67, R67, R64 ;  /* 0x0000004043437221 */ /* 0x000fe20000000000 */
[----:B------:R-:W-:Y:S02]  /*55b0*/  UMOV UR30, UR12 ;  /* 0x0000000c001e7c82 */ /* 0x000fe40008000000 */
[----:B------:R-:W-:Y:S01]  /*55c0*/  FADD R73, R73, R72 ;  /* 0x0000004849497221 */ /* 0x000fe20000000000 */
[----:B------:R-:W-:Y:S01]  /*55d0*/  FADD R70, R70, R67 ;  /* 0x0000004346467221 */ /* 0x000fe20000000000 */
[----:B------:R-:W-:Y:S02]  /*55e0*/  UMOV UR31, UR13 ;  /* 0x0000000d001f7c82 */ /* 0x000fe40008000000 */
[----:B------:R-:W-:Y:S01]  /*55f0*/  FADD R78, R78, R73 ;  /* 0x000000494e4e7221 */ /* 0x000fe20000000000 */
[----:B------:R-:W-:-:S03]  /*5600*/  FADD R71, R71, R70 ;  /* 0x0000004647477221 */ /* 0x000fc60000000000 */
[----:B------:R-:W-:Y:S01]  /*5610*/  FADD R77, R77, R78 ;  /* 0x0000004e4d4d7221 */ /* 0x000fe20000000000 */
[----:B------:R-:W-:-:S03]  /*5620*/  FADD R74, R74, R71 ;  /* 0x000000474a4a7221 */ /* 0x000fc60000000000 */
[----:B------:R-:W-:Y:S01]  /*5630*/  FADD R220, R220, R77 ;  /* 0x0000004ddcdc7221 */ /* 0x000fe20000000000 */
[----:B------:R-:W-:Y:S01]  /*5640*/  QGMMA.64x32x32.F32.E4M3.E4M3 R88, R28, gdesc[UR28], R88 ;  /* 0x0060001c1c587df3 */ /* 0x000fe20008700858 */
[----:B------:R-:W-:Y:S02]  /*5650*/  FADD R75, R75, R74 ;  /* 0x0000004a4b4b7221 */ /* 0x000fe40000000000 */
[----:B------:R-:W-:Y:S02]  /*5660*/  FADD R81, R81, R220 ;  /* 0x000000dc51517221 */ /* 0x000fe40000000000 */
[----:B------:R-:W-:Y:S02]  /*5670*/  FADD R76, R76, R75 ;  /* 0x0000004b4c4c7221 */ /* 0x000fe40000000000 */
[----:B------:R-:W-:Y:S02]  /*5680*/  FADD R84, R84, R81 ;  /* 0x0000005154547221 */ /* 0x000fe40000000000 */
[----:B------:R-:W-:-:S02]  /*5690*/  FADD R79, R79, R76 ;  /* 0x0000004c4f4f7221 */ /* 0x000fc40000000000 */
[----:B------:R-:W-:Y:S02]  /*56a0*/  FADD R85, R85, R84 ;  /* 0x0000005455557221 */ /* 0x000fe40000000000 */
        /* <DEDUP_REMOVED lines=9> */
[----:B------:R-:W-:Y:S01]  /*5740*/  FADD R235, R235, R226 ;  /* 0x000000e2ebeb7221 */ /* 0x000fe20000000000 */
[----:B------:R-:W-:Y:S01]  /*5750*/  UIADD3.64 UR34, UR30, 0x2, URZ ;  /* 0x000000021e227897 */ /* 0x000fe2000fffe03f */
[----:B------:R-:W-:-:S02]  /*5760*/  FADD R53, R53, R52 ;  /* 0x0000003435357221 */ /* 0x000fc40000000000 */
[----:B------:R-:W-:Y:S02]  /*5770*/  FADD R228, R228, R235 ;  /* 0x000000ebe4e47221 */ /* 0x000fe40000000000 */
[----:B------:R-:W-:Y:S02]  /*5780*/  FADD R82, R82, R53 ;  /* 0x0000003552527221 */ /* 0x000fe40000000000 */
[----:B------:R-:W-:Y:S02]  /*5790*/  FADD R239, R239, R228 ;  /* 0x000000e4efef7221 */ /* 0x000fe40000000000 */
[----:B------:R-:W-:Y:S02]  /*57a0*/  FADD R219, R219, R82 ;  /* 0x00000052dbdb7221 */ /* 0x000fe40000000000 */
[----:B------:R-:W-:Y:S02]  /*57b0*/  FADD R230, R230, R239 ;  /* 0x000000efe6e67221 */ /* 0x000fe40000000000 */
[----:B------:R-:W-:Y:S01]  /*57c0*/  FADD R86, R86, R219 ;  /* 0x000000db56567221 */ /* 0x000fe20000000000 */
[----:B------:R-:W-:Y:S01]  /*57d0*/  QGMMA.64x32x32.F32.E4M3.E4M3 R88, R32, gdesc[UR32], R88 ;  /* 0x0060002020587df3 */ /* 0x000fe20008700858 */
        /* <DEDUP_REMOVED lines=15> */
[----:B------:R-:W-:Y:S01]  /*58d0*/  FADD R56, R56, R51 ;  /* 0x0000003338387221 */ /* 0x000fe20000000000 */
[----:B------:R-:W-:Y:S01]  /*58e0*/  UIADD3.64 UR30, UR30, 0x4, URZ ;  /* 0x000000041e1e7897 */ /* 0x000fe2000fffe03f */
[----:B------:R-:W-:Y:S02]  /*58f0*/  FADD R229, R234, R229 ;  /* 0x000000e5eae57221 */ /* 0x000fe40000000000 */
[----:B------:R-:W-:-:S03]  /*5900*/  FADD R56, R55, R56 ;  /* 0x0000003837387221 */ /* 0x000fc60000000000 */
[----:B------:R-:W0:Y:S04]  /*5910*/  SHFL.BFLY PT, R40, R229, 0x2, 0x1f ;  /* 0x0c401f00e5287f89 */ /* 0x000e2800000e0000 */
[----:B------:R-:W1:Y:S01]  /*5920*/  SHFL.BFLY PT, R41, R56, 0x2, 0x1f ;  /* 0x0c401f0038297f89 */ /* 0x000e6200000e0000 */
[----:B------:R-:W-:Y:S01]  /*5930*/  QGMMA.64x32x32.F32.E4M3.E4M3 R88, R36, gdesc[UR28], R88, gsb0 ;  /* 0x0060001c24587df3 */ /* 0x000fe20008000858 */
[----:B0-----:R-:W-:Y:S01]  /*5940*/  FADD R40, R229, R40 ;  /* 0x00000028e5287221 */ /* 0x001fe20000000000 */
[----:B-1----:R-:W-:-:S04]  /*5950*/  FADD R43, R56, R41 ;  /* 0x00000029382b7221 */ /* 0x002fc80000000000 */
[----:B------:R-:W0:Y:S04]  /*5960*/  SHFL.BFLY PT, R41, R40, 0x1, 0x1f ;  /* 0x0c201f0028297f89 */ /* 0x000e2800000e0000 */
[----:B------:R-:W1:Y:S01]  /*5970*/  SHFL.BFLY PT, R44, R43, 0x1, 0x1f ;  /* 0x0c201f002b2c7f89 */ /* 0x000e6200000e0000 */
[----:B------:R-:W-:-:S06]  /*5980*/  UIADD3 UR5, UR5, 0x80, URZ ;  /* 0x0000008005057890 */ /* 0x000fcc000fffe03f */
[----:B------:R-:W-:Y:S01]  /*5990*/  ISETP.LE.AND P1, PT, R3, UR5, PT ;  /* 0x0000000503007c0c */ /* 0x000fe2000bf23270 */
[----:B------:R-:W-:Y:S01]  /*59a0*/  ULEA UR4, UR25, UR4, 0x7 ;  /* 0x0000000419047291 */ /* 0x000fe2000f8e383f */
[----:B------:R-:W-:Y:S02]  /*59b0*/  IMAD R4, R157, 0x80, R4 ;  /* 0x000000809d047824 */ /* 0x000fe400078e0204 */
[----:B0-----:R-:W-:Y:S01]  /*59c0*/  FADD R42, R40, R41 ;  /* 0x00000029282a7221 */ /* 0x001fe20000000000 */
[----:B-1----:R-:W-:-:S03]  /*59d0*/  FADD R41, R43, R44 ;  /* 0x0000002c2b297221 */ /* 0x002fc60000000000 */
[----:B------:R-:W-:Y:S01]  /*59e0*/  FFMA R216, R5, R216, R42 ;  /* 0x000000d805d87223 */ /* 0x000fe2000000002a */
[----:B------:R-:W-:Y:S02]  /*59f0*/  WARPGROUP.DEPBAR.LE gsb0, 0x0 ;  /* 0x00008000000079c5 */ /* 0x000fe40000010000 */
[----:B------:R-:W-:Y:S01]  /*5a00*/  FFMA R217, R218, R217, R41 ;  /* 0x000000d9dad97223 */ /* 0x000fe20000000029 */
[----:B------:R-:W-:Y:S02]  /*5a10*/  IMAD.MOV.U32 R218, RZ, RZ, R54 ;  /* 0x000000ffffda7224 */ /* 0x000fe400078e0036 */
[----:B------:R-:W-:Y:S01]  /*5a20*/  IMAD.MOV.U32 R5, RZ, RZ, R80 ;  /* 0x000000ffff057224 */ /* 0x000fe200078e0050 */
[----:B------:R-:W-:Y:S06]  /*5a30*/  @!P1 BRA `(.L_x_1) ;  /* 0xffffffbc00709947 */ /* 0x000fec000383ffff */
.L_x_0:
[----:B------:R-:W-:Y:S01]  /*5a40*/  SHF.R.S32.HI R4, RZ, 0x3, R0 ;  /* 0x00000003ff047819 */ /* 0x000fe20000011400 */
[C---:B------:R-:W-:Y:S01]  /*5a50*/  IMAD.SHL.U32 R3, R0.reuse, 0x40, RZ ;  /* 0x0000004000037824 */ /* 0x040fe200078e00ff */
[C---:B-1----:R-:W-:Y:S01]  /*5a60*/  LOP3.LUT R6, R0.reuse, 0x80, RZ, 0xc0, !PT ;  /* 0x0000008000067812 */ /* 0x042fe200078ec0ff */
[----:B------:R-:W-:Y:S01]  /*5a70*/  IMAD.SHL.U32 R18, R0, 0x8, RZ ;  /* 0x0000000800127824 */ /* 0x000fe200078e00ff */
[----:B------:R-:W-:Y:S01]  /*5a80*/  SGXT R4, R4, 0x1 ;  /* 0x000000010404781a */ /* 0x000fe20000000200 */
[----:B------:R-:W-:Y:S01]  /*5a90*/  FMUL R14, R89, 0.25 ;  /* 0x3e800000590e7820 */ /* 0x000fe20000400000 */
[----:B------:R-:W-:Y:S01]  /*5aa0*/  SHF.R.U32.HI R5, RZ, 0x1, R6 ;  /* 0x00000001ff057819 */ /* 0x000fe20000011606 */
[----:B------:R-:W-:Y:S01]  /*5ab0*/  FMUL R19, R88, 0.25 ;  /* 0x3e80000058137820 */ /* 0x000fe20000400000 */
[----:B------:R-:W-:Y:S01]  /*5ac0*/  LOP3.LUT R7, R0, 0x60, RZ, 0xc0, !PT ;  /* 0x0000006000077812 */ /* 0x000fe200078ec0ff */
[----:B------:R-:W-:Y:S01]  /*5ad0*/  BAR.SYNC.DEFER_BLOCKING 0x0 ;  /* 0x0000000000007b1d */ /* 0x000fe20000010000 */
[----:B------:R-:W-:-:S02]  /*5ae0*/  LOP3.LUT R4, R5, 0x440, R4, 0x78, !PT ;  /* 0x0000044005047812 */ /* 0x000fc400078e7804 */
[----:B------:R-:W-:Y:S02]  /*5af0*/  SHF.R.S32.HI R9, RZ, 0x5, R0 ;  /* 0x00000005ff097819 */ /* 0x000fe40000011400 */
[----:B------:R-:W-:Y:S01]  /*5b00*/  LOP3.LUT R3, R3, 0x40, RZ, 0xc0, !PT ;  /* 0x0000004003037812 */ /* 0x000fe200078ec0ff */
[----:B------:R-:W-:Y:S01]  /*5b10*/  IMAD R8, R7, 0x4, R4 ;  /* 0x0000000407087824 */ /* 0x000fe200078e0204 */
[----:B------:R-:W-:Y:S01]  /*5b20*/  SGXT R4, R9, 0x1 ;  /* 0x000000010904781a */ /* 0x000fe20000000200 */
[----:B------:R-:W-:Y:S01]  /*5b30*/  IMAD.SHL.U32 R7, R0, 0x4, RZ ;  /* 0x0000000400077824 */ /* 0x000fe200078e00ff */
[----:B------:R-:W-:Y:S01]  /*5b40*/  FSETP.GT.AND P0, PT, |R217|, 8.50705917302346158658e+37, PT ;  /* 0x7e800000d900780b */ /* 0x000fe20003f04200 */
[----:B------:R-:W-:Y:S01]  /*5b50*/  IMAD R5, R6, 0x4, R3 ;  /* 0x0000000406057824 */ /* 0x000fe200078e0203 */
[----:B------:R-:W-:Y:S01]  /*5b60*/  LOP3.LUT R4, R4, 0x804, RZ, 0xc0, !PT ;  /* 0x0000080404047812 */ /* 0x000fe200078ec0ff */
[----:B------:R-:W-:Y:S01]  /*5b70*/  IMAD.SHL.U32 R3, R0, 0x2, RZ ;  /* 0x0000000200037824 */ /* 0x000fe200078e00ff */
[----:B------:R-:W-:Y:S01]  /*5b80*/  SHF.R.S32.HI R6, RZ, 0x4, R0 ;  /* 0x00000004ff067819 */ /* 0x000fe20000011400 */
[----:B------:R-:W0:Y:S01]  /*5b90*/  LDC R38, c[0x0][0x278] ;  /* 0x00009e00ff267b82 */ /* 0x000e220000000800 */
[----:B------:R-:W-:Y:S01]  /*5ba0*/  FSETP.GT.AND P1, PT, |R216|, 8.50705917302346158658e+37, PT ;  /* 0x7e800000d800780b */ /* 0x000fe20003f24200 */
[----:B------:R-:W-:Y:S01]  /*5bb0*/  ULDC.64 UR4, c[0x0][0x270] ;  /* 0x00009c0000047ab9 */ /* 0x000fe20000000a00 */
[----:B------:R-:W-:Y:S01]  /*5bc0*/  LOP3.LUT R4, R4, 0xbc, R3, 0x78, !PT ;  /* 0x000000bc04047812 */ /* 0x000fe200078e7803 */
[----:B------:R-:W-:Y:S01]  /*5bd0*/  UIMAD UR4, UR26, UR4, URZ ;  /* 0x000000041a0472a4 */ /* 0x000fe2000f8e023f */
[----:B------:R-:W-:-:S02]  /*5be0*/  SGXT R6, R6, 0x1 ;  /* 0x000000010606781a */ /* 0x000fc40000000200 */
[----:B------:R-:W-:Y:S01]  /*5bf0*/  LOP3.LUT R9, R7, 0xc0, RZ, 0xc0, !PT ;  /* 0x000000c007097812 */ /* 0x000fe200078ec0ff */
[----:B------:R-:W-:Y:S02]  /*5c00*/  IMAD.IADD R21, R5, 0x1, R4 ;  /* 0x0000000105157824 */ /* 0x000fe400078e0204 */
[----:B------:R-:W-:Y:S01]  /*5c10*/  FMUL R4, R103, 0.25 ;  /* 0x3e80000067047820 */ /* 0x000fe20000400000 */
[----:B------:R-:W-:Y:S01]  /*5c20*/  FMUL R5, R102, 0.25 ;  /* 0x3e80000066057820 */ /* 0x000fe20000400000 */
[----:B------:R-:W-:Y:S01]  /*5c30*/  LOP3.LUT R18, R18, 0x38, RZ, 0xc0, !PT ;  /* 0x0000003812127812 */ /* 0x000fe200078ec0ff */
[----:B------:R-:W-:Y:S01]  /*5c40*/  VIADD R9, R9, UR27 ;  /* 0x0000001b09097c36 */ /* 0x000fe20008000000 */
[----:B------:R-:W-:Y:S01]  /*5c50*/  LOP3.LUT R7, R6, 0x804, RZ, 0xc0, !PT ;  /* 0x0000080406077812 */ /* 0x000fe200078ec0ff */
[----:B------:R-:W1:Y:S01]  /*5c60*/  LDC.64 R34, c[0x0][0x228] ;  /* 0x00008a00ff227b82 */ /* 0x000e620000000a00 */
[----:B------:R-:W-:Y:S01]  /*5c70*/  FSEL R103, R4, R103, P0 ;  /* 0x0000006704677208 */ /* 0x000fe20000000000 */
[----:B------:R-:W-:Y:S01]  /*5c80*/  FMUL R4, R101, 0.25 ;  /* 0x3e80000065047820 */ /* 0x000fe20000400000 */
[----:B------:R-:W-:Y:S01]  /*5c90*/  FSEL R11, R5, R102, P0 ;  /* 0x00000066050b7208 */ /* 0x000fe20000000000 */
[----:B------:R-:W-:Y:S01]  /*5ca0*/  FMUL R5, R94, 0.25 ;  /* 0x3e8000005e057820 */ /* 0x000fe20000400000 */
[----:B------:R-:W-:Y:S01]  /*5cb0*/  IADD3 R32, R18, R8, R7 ;  /* 0x0000000812207210 */ /* 0x000fe20007ffe007 */
[----:B------:R-:W-:Y:S01]  /*5cc0*/  FMUL R7, R98, 0.25 ;  /* 0x3e80000062077820 */ /* 0x000fe20000400000 */
[----:B------:R-:W-:Y:S01]  /*5cd0*/  FSEL R12, R4, R101, P1 ;  /* 0x00000065040c7208 */ /* 0x000fe20000800000 */
[----:B------:R-:W-:Y:S01]  /*5ce0*/  FMUL R4, R97, 0.25 ;  /* 0x3e80000061047820 */ /* 0x000fe20000400000 */
[----:B------:R-:W-:Y:S01]  /*5cf0*/  FSEL R15, R5, R94, P0 ;  /* 0x0000005e050f7208 */ /* 0x000fe20000000000 */
[----:B------:R-:W-:Y:S01]  /*5d00*/  FMUL R5, R100, 0.25 ;  /* 0x3e80000064057820 */ /* 0x000fe20000400000 */
[----:B------:R-:W-:Y:S01]  /*5d10*/  FSETP.GEU.AND P2, PT, R216, 1.175494350822287508e-38, PT ;  /* 0x00800000d800780b */ /* 0x000fe20003f4e000 */
[----:B------:R-:W-:Y:S01]  /*5d20*/  FMUL R8, R95, 0.25 ;  /* 0x3e8000005f087820 */ /* 0x000fe20000400000 */
[----:B------:R-:W-:Y:S01]  /*5d30*/  FSEL R16, R4, R97, P1 ;  /* 0x0000006104107208 */ /* 0x000fe20000800000 */
[----:B------:R-:W-:Y:S01]  /*5d40*/  FMUL R4, R216, 8388608 ;  /* 0x4b000000d8047820 */ /* 0x000fe20000400000 */
[----:B------:R-:W-:-:S02]  /*5d50*/  LOP3.LUT R6, R0, 0x8, RZ, 0xc0, !PT ;  /* 0x0000000800067812 */ /* 0x000fc400078ec0ff */
[----:B------:R-:W-:Y:S01]  /*5d60*/  FSEL R100, R5, R100, P1 ;  /* 0x0000006405647208 */ /* 0x000fe20000800000 */
[C---:B------:R-:W-:Y:S01]  /*5d70*/  FMUL R5, R217.reuse, 8388608 ;  /* 0x4b000000d9057820 */ /* 0x040fe20000400000 */
[----:B------:R-:W-:Y:S02]  /*5d80*/  FSETP.GEU.AND P3, PT, R217, 1.175494350822287508e-38, PT ;  /* 0x00800000d900780b */ /* 0x000fe40003f6e000 */
[----:B------:R-:W-:Y:S02]  /*5d90*/  FSEL R24, R4, R216, !P2 ;  /* 0x000000d804187208 */ /* 0x000fe40005000000 */
[----:B------:R-:W-:Y:S01]  /*5da0*/  LEA.HI R23, R6, R9, RZ, 0x1f ;  /* 0x0000000906177211 */ /* 0x000fe200078ff8ff */
[----:B------:R-:W-:Y:S01]  /*5db0*/  FMUL R6, R99, 0.25 ;  /* 0x3e80000063067820 */ /* 0x000fe20000400000 */
[----:B------:R-:W-:Y:S01]  /*5dc0*/  FSEL R13, R7, R98, P0 ;  /* 0x00000062070d7208 */ /* 0x000fe20000000000 */
[----:B------:R-:W-:Y:S01]  /*5dd0*/  FMUL R7, R90, 0.25 ;  /* 0x3e8000005a077820 */ /* 0x000fe20000400000 */
[----:B------:R-:W-:Y:S01]  /*5de0*/  FSETP.GEU.AND P4, PT, |R217|, 1.175494350822287508e-38, PT ;  /* 0x00800000d900780b */ /* 0x000fe20003f8e200 */
[----:B------:R-:W-:Y:S01]  /*5df0*/  FMUL R9, R92, 0.25 ;  /* 0x3e8000005c097820 */ /* 0x000fe20000400000 */
[C---:B------:R-:W-:Y:S01]  /*5e00*/  FSETP.GEU.AND P5, PT, |R216|.reuse, 1.175494350822287508e-38, PT ;  /* 0x00800000d800780b */ /* 0x040fe20003fae200 */
[----:B------:R-:W-:Y:S01]  /*5e10*/  @P1 FMUL R216, R216, 0.25 ;  /* 0x3e800000d8d81820 */ /* 0x000fe20000400000 */
[----:B------:R-:W-:Y:S01]  /*5e20*/  FSEL R27, R5, R217, !P3 ;  /* 0x000000d9051b7208 */ /* 0x000fe20005800000 */
[----:B------:R-:W-:Y:S01]  /*5e30*/  VIADD R5, R24, 0xc0cafb0d ;  /* 0xc0cafb0d18057836 */ /* 0x000fe20000000000 */
[----:B------:R-:W-:Y:S01]  /*5e40*/  FSEL R99, R6, R99, P0 ;  /* 0x0000006306637208 */ /* 0x000fe20000000000 */
[----:B------:R-:W-:Y:S01]  /*5e50*/  FMUL R6, R91, 0.25 ;  /* 0x3e8000005b067820 */ /* 0x000fe20000400000 */
[----:B------:R-:W-:Y:S01]  /*5e60*/  FSEL R17, R7, R90, P0 ;  /* 0x0000005a07117208 */ /* 0x000fe20000000000 */
[----:B------:R-:W-:Y:S01]  /*5e70*/  FMUL R7, R96, 0.25 ;  /* 0x3e80000060077820 */ /* 0x000fe20000400000 */
[----:B------:R-:W-:Y:S01]  /*5e80*/  @P0 FMUL R217, R217, 0.25 ;  /* 0x3e800000d9d90820 */ /* 0x000fe20000400000 */
[----:B------:R-:W-:Y:S01]  /*5e90*/  LOP3.LUT R5, R5, 0xff800000, RZ, 0xc0, !PT ;  /* 0xff80000005057812 */ /* 0x000fe200078ec0ff */
[----:B------:R-:W-:Y:S01]  /*5ea0*/  IMAD.IADD R44, R18, 0x1, R23 ;  /* 0x00000001122c7824 */ /* 0x000fe200078e0217 */
[----:B------:R-:W-:Y:S01]  /*5eb0*/  FSEL R91, R6, R91, P0 ;  /* 0x0000005b065b7208 */ /* 0x000fe20000000000 */
[----:B------:R-:W-:Y:S01]  /*5ec0*/  FMUL R6, R93, 0.25 ;  /* 0x3e8000005d067820 */ /* 0x000fe20000400000 */
[----:B------:R-:W-:Y:S01]  /*5ed0*/  FSEL R96, R7, R96, P1 ;  /* 0x0000006007607208 */ /* 0x000fe20000800000 */
[----:B------:R-:W-:Y:S01]  /*5ee0*/  @!P4 FMUL R217, R217, 16777216 ;  /* 0x4b800000d9d9c820 */ /* 0x000fe20000400000 */
[----:B------:R-:W-:Y:S01]  /*5ef0*/  FSEL R4, RZ, -23, P2 ;  /* 0xc1b80000ff047808 */ /* 0x000fe20001000000 */
[----:B------:R-:W-:Y:S01]  /*5f00*/  @!P5 FMUL R216, R216, 16777216 ;  /* 0x4b800000d8d8d820 */ /* 0x000fe20000400000 */
[----:B------:R-:W-:Y:S01]  /*5f10*/  I2FP.F32.S32 R7, R5 ;  /* 0x0000000500077245 */ /* 0x000fe20000201400 */
[----:B------:R-:W2:Y:S01]  /*5f20*/  MUFU.RCP R10, R217 ;  /* 0x000000d9000a7308 */ /* 0x000ea20000001000 */
[----:B------:R-:W-:Y:S01]  /*5f30*/  FSEL R20, R6, R93, P1 ;  /* 0x0000005d06147208 */ /* 0x000fe20000800000 */
[----:B------:R-:W-:Y:S01]  /*5f40*/  VIADD R6, R27, 0xc0cafb0d ;  /* 0xc0cafb0d1b067836 */ /* 0x000fe20000000000 */
[----:B------:R-:W-:Y:S01]  /*5f50*/  FSEL R95, R8, R95, P0 ;  /* 0x0000005f085f7208 */ /* 0x000fe20000000000 */
[----:B------:R-:W-:Y:S01]  /*5f60*/  FFMA.FTZ R4, R7, 1.1920928955078125e-07, R4 ;  /* 0x3400000007047823 */ /* 0x000fe20000010004 */
[----:B------:R-:W-:Y:S01]  /*5f70*/  FSEL R92, R9, R92, P1 ;  /* 0x0000005c095c7208 */ /* 0x000fe20000800000 */
[----:B------:R-:W-:Y:S01]  /*5f80*/  @!P4 FMUL R103, R103, 16777216 ;  /* 0x4b8000006767c820 */ /* 0x000fe20000400000 */
[----:B------:R-:W-:Y:S01]  /*5f90*/  LOP3.LUT R8, R6, 0xff800000, RZ, 0xc0, !PT ;  /* 0xff80000006087812 */ /* 0x000fe200078ec0ff */
[----:B------:R-:W3:Y:S01]  /*5fa0*/  MUFU.RCP R7, R216 ;  /* 0x000000d800077308 */ /* 0x000ee20000001000 */
[----:B------:R-:W-:Y:S01]  /*5fb0*/  FSEL R22, R14, R89, P1 ;  /* 0x000000590e167208 */ /* 0x000fe20000800000 */
[----:B------:R-:W-:Y:S01]  /*5fc0*/  @!P4 FMUL R11, R11, 16777216 ;  /* 0x4b8000000b0bc820 */ /* 0x000fe20000400000 */
[----:B------:R-:W-:Y:S01]  /*5fd0*/  FSEL R88, R19, R88, P1 ;  /* 0x0000005813587208 */ /* 0x000fe20000800000 */
[----:B------:R-:W-:Y:S01]  /*5fe0*/  @!P4 FMUL R99, R99, 16777216 ;  /* 0x4b8000006363c820 */ /* 0x000fe20000400000 */
[----:B------:R-:W-:Y:S01]  /*5ff0*/  FSEL R6, RZ, -23, P3 ;  /* 0xc1b80000ff067808 */ /* 0x000fe20001800000 */
[----:B------:R-:W-:Y:S01]  /*6000*/  @!P4 FMUL R13, R13, 16777216 ;  /* 0x4b8000000d0dc820 */ /* 0x000fe20000400000 */
[----:B------:R-:W-:Y:S01]  /*6010*/  I2FP.F32.S32 R9, R8 ;  /* 0x0000000800097245 */ /* 0x000fe20000201400 */
[----:B------:R-:W-:Y:S01]  /*6020*/  @!P4 FMUL R95, R95, 16777216 ;  /* 0x4b8000005f5fc820 */ /* 0x000fe20000400000 */
[----:B------:R-:W-:Y:S01]  /*6030*/  @!P4 FMUL R15, R15, 16777216 ;  /* 0x4b8000000f0fc820 */ /* 0x000fe20000400000 */
[----:B------:R-:W-:Y:S01]  /*6040*/  @!P4 FMUL R91, R91, 16777216 ;  /* 0x4b8000005b5bc820 */ /* 0x000fe20000400000 */
[----:B------:R-:W-:Y:S01]  /*6050*/  @!P4 FMUL R17, R17, 16777216 ;  /* 0x4b8000001111c820 */ /* 0x000fe20000400000 */
[----:B------:R-:W-:Y:S01]  /*6060*/  @!P5 FMUL R20, R20, 16777216 ;  /* 0x4b8000001414d820 */ /* 0x000fe20000400000 */
[----:B------:R-:W-:Y:S01]  /*6070*/  @!P5 FMUL R92, R92, 16777216 ;  /* 0x4b8000005c5cd820 */ /* 0x000fe20000400000 */
[----:B------:R-:W-:Y:S01]  /*6080*/  @!P5 FMUL R22, R22, 16777216 ;  /* 0x4b8000001616d820 */ /* 0x000fe20000400000 */
[----:B------:R-:W-:Y:S01]  /*6090*/  @!P5 FMUL R88, R88, 16777216 ;  /* 0x4b8000005858d820 */ /* 0x000fe20000400000 */
[----:B------:R-:W-:Y:S01]  /*60a0*/  FFMA.FTZ R9, R9, 1.1920928955078125e-07, R6 ;  /* 0x3400000009097823 */ /* 0x000fe20000010006 */
[----:B------:R-:W-:Y:S01]  /*60b0*/  @!P5 FMUL R12, R12, 16777216 ;  /* 0x4b8000000c0cd820 */ /* 0x000fe20000400000 */
[----:B------:R-:W-:Y:S01]  /*60c0*/  @!P5 FMUL R100, R100, 16777216 ;  /* 0x4b8000006464d820 */ /* 0x000fe20000400000 */
[----:B------:R-:W-:Y:S01]  /*60d0*/  @!P5 FMUL R16, R16, 16777216 ;  /* 0x4b8000001010d820 */ /* 0x000fe20000400000 */
[C---:B--2---:R-:W-:Y:S01]  /*60e0*/  FMUL R103, R10.reuse, R103 ;  /* 0x000000670a677220 */ /* 0x044fe20000400000 */
[C---:B------:R-:W-:Y:S01]  /*60f0*/  FMUL R6, R10.reuse, R11 ;  /* 0x0000000b0a067220 */ /* 0x040fe20000400000 */
[C---:B------:R-:W-:Y:S01]  /*6100*/  FMUL R99, R10.reuse, R99 ;  /* 0x000000630a637220 */ /* 0x040fe20000400000 */
[C---:B------:R-:W-:Y:S01]  /*6110*/  FMUL R14, R10.reuse, R13 ;  /* 0x0000000d0a0e7220 */ /* 0x040fe20000400000 */
[C---:B------:R-:W-:Y:S01]  /*6120*/  FMUL R95, R10.reuse, R95 ;  /* 0x0000005f0a5f7220 */ /* 0x040fe20000400000 */
[C---:B------:R-:W-:Y:S01]  /*6130*/  FMUL R18, R10.reuse, R15 ;  /* 0x0000000f0a127220 */ /* 0x040fe20000400000 */
[----:B------:R-:W-:Y:S01]  /*6140*/  FMUL R91, R10, R91 ;  /* 0x0000005b0a5b7220 */ /* 0x000fe20000400000 */
[----:B------:R-:W-:Y:S01]  /*6150*/  @!P5 FMUL R96, R96, 16777216 ;  /* 0x4b8000006060d820 */ /* 0x000fe20000400000 */
[----:B------:R-:W-:Y:S01]  /*6160*/  FMUL R10, R10, R17 ;  /* 0x000000110a0a7220 */ /* 0x000fe20000400000 */
[C---:B---3--:R-:W-:Y:S01]  /*6170*/  FMUL R22, R7.reuse, R22 ;  /* 0x0000001607167220 */ /* 0x048fe20000400000 */
[C---:B------:R-:W-:Y:S01]  /*6180*/  FMUL R15, R7.reuse, R88 ;  /* 0x00000058070f7220 */ /* 0x040fe20000400000 */
[C---:B------:R-:W-:Y:S01]  /*6190*/  FMUL R20, R7.reuse, R20 ;  /* 0x0000001407147220 */ /* 0x040fe20000400000 */
[C---:B------:R-:W-:Y:S01]  /*61a0*/  FMUL R13, R7.reuse, R92 ;  /* 0x0000005c070d7220 */ /* 0x040fe20000400000 */
[C---:B------:R-:W-:Y:S01]  /*61b0*/  FMUL R12, R7.reuse, R12 ;  /* 0x0000000c070c7220 */ /* 0x040fe20000400000 */
[C---:B------:R-:W-:Y:S01]  /*61c0*/  FMUL R11, R7.reuse, R100 ;  /* 0x00000064070b7220 */ /* 0x040fe20000400000 */
[C---:B------:R-:W-:Y:S01]  /*61d0*/  FMUL R16, R7.reuse, R16 ;  /* 0x0000001007107220 */ /* 0x040fe20000400000 */
[----:B------:R-:W-:Y:S01]  /*61e0*/  FMUL R7, R7, R96 ;  /* 0x0000006007077220 */ /* 0x000fe20000400000 */
[----:B------:R-:W-:Y:S01]  /*61f0*/  F2FP.SATFINITE.E4M3.F32.PACK_AB_MERGE_C R10, R91, R10, RZ ;  /* 0x0000000a5b0a723e */ /* 0x000fe200048070ff */
[----:B------:R-:W-:Y:S01]  /*6200*/  IMAD.IADD R5, R24, 0x1, -R5 ;  /* 0x0000000118057824 */ /* 0x000fe200078e0a05 */
[----:B------:R-:W-:Y:S01]  /*6210*/  F2FP.SATFINITE.E4M3.F32.PACK_AB_MERGE_C R15, R22, R15, RZ ;  /* 0x0000000f160f723e */ /* 0x000fe200048070ff */
[----:B------:R-:W-:Y:S01]  /*6220*/  IMAD.IADD R8, R27, 0x1, -R8 ;  /* 0x000000011b087824 */ /* 0x000fe200078e0a08 */
[----:B------:R-:W-:Y:S01]  /*6230*/  F2FP.SATFINITE.E4M3.F32.PACK_AB_MERGE_C R13, R20, R13, RZ ;  /* 0x0000000d140d723e */ /* 0x000fe200048070ff */
[----:B------:R-:W-:Y:S01]  /*6240*/  FADD R5, R5, -1 ;  /* 0xbf80000005057421 */ /* 0x000fe20000000000 */
[----:B------:R-:W-:Y:S01]  /*6250*/  F2FP.SATFINITE.E4M3.F32.PACK_AB_MERGE_C R7, R16, R7, RZ ;  /* 0x000000071007723e */ /* 0x000fe200048070ff */
[----:B------:R-:W-:Y:S01]  /*6260*/  FADD R8, R8, -1 ;  /* 0xbf80000008087421 */ /* 0x000fe20000000000 */
[----:B------:R-:W-:-:S02]  /*6270*/  LOP3.LUT R16, R10, 0xffff, RZ, 0xc0, !PT ;  /* 0x0000ffff0a107812 */ /* 0x000fc400078ec0ff */
[----:B------:R-:W-:Y:S02]  /*6280*/  LOP3.LUT R15, R15, 0xffff, RZ, 0xc0, !PT ;  /* 0x0000ffff0f0f7812 */ /* 0x000fe400078ec0ff */
[----:B------:R-:W-:Y:S02]  /*6290*/  LOP3.LUT R10, R13, 0xffff, RZ, 0xc0, !PT ;  /* 0x0000ffff0d0a7812 */ /* 0x000fe400078ec0ff */
[----:B------:R-:W-:Y:S02]  /*62a0*/  LOP3.LUT R19, R7, 0xffff, RZ, 0xc0, !PT ;  /* 0x0000ffff07137812 */ /* 0x000fe400078ec0ff */
[----:B------:R-:W-:Y:S02]  /*62b0*/  F2FP.SATFINITE.E4M3.F32.PACK_AB_MERGE_C R103, R103, R6, RZ ;  /* 0x000000066767723e */ /* 0x000fe400048070ff */
[----:B------:R-:W-:Y:S02]  /*62c0*/  SHF.R.U32.HI R6, RZ, 0x8, R15 ;  /* 0x00000008ff067819 */ /* 0x000fe4000001160f */
[----:B------:R-:W-:-:S02]  /*62d0*/  SHF.R.U32.HI R7, RZ, 0x8, R10 ;  /* 0x00000008ff077819 */ /* 0x000fc4000001160a */
[----:B------:R-:W-:Y:S02]  /*62e0*/  F2FP.SATFINITE.E4M3.F32.PACK_AB_MERGE_C R18, R95, R18, RZ ;  /* 0x000000125f12723e */ /* 0x000fe400048070ff */
[----:B------:R-:W-:Y:S02]  /*62f0*/  F2FP.SATFINITE.E4M3.F32.PACK_AB_MERGE_C R11, R12, R11, RZ ;  /* 0x0000000b0c0b723e */ /* 0x000fe400048070ff */
[----:B------:R-:W-:Y:S02]  /*6300*/  PRMT R12, R15, 0x3340, R10 ;  /* 0x000033400f0c7816 */ /* 0x000fe4000000000a */
[----:B------:R-:W-:Y:S02]  /*6310*/  PRMT R13, R19, 0x3340, R0 ;  /* 0x00003340130d7816 */ /* 0x000fe40000000000 */
[----:B------:R-:W-:Y:S02]  /*6320*/  SHF.R.U32.HI R10, RZ, 0x8, R19 ;  /* 0x00000008ff0a7819 */ /* 0x000fe40000011613 */
[----:B------:R-:W-:-:S02]  /*6330*/  F2FP.SATFINITE.E4M3.F32.PACK_AB_MERGE_C R14, R99, R14, RZ ;  /* 0x0000000e630e723e */ /* 0x000fc400048070ff */
[----:B------:R-:W-:Y:S02]  /*6340*/  LOP3.LUT R7, R7, 0xffff, RZ, 0xc0, !PT ;  /* 0x0000ffff07077812 */ /* 0x000fe400078ec0ff */
[----:B------:R-:W-:Y:S02]  /*6350*/  LOP3.LUT R6, R6, 0xffff, RZ, 0xc0, !PT ;  /* 0x0000ffff06067812 */ /* 0x000fe400078ec0ff */
[----:B------:R-:W-:Y:S02]  /*6360*/  LOP3.LUT R17, R18, 0xffff, RZ, 0xc0, !PT ;  /* 0x0000ffff12117812 */ /* 0x000fe400078ec0ff */
[----:B------:R-:W-:Y:S02]  /*6370*/  PRMT R12, R12, 0x5410, R13 ;  /* 0x000054100c0c7816 */ /* 0x000fe4000000000d */
[----:B------:R-:W-:Y:S02]  /*6380*/  LOP3.LUT R13, R10, 0xffff, RZ, 0xc0, !PT ;  /* 0x0000ffff0a0d7812 */ /* 0x000fe400078ec0ff */
[----:B------:R-:W-:-:S02]  /*6390*/  LOP3.LUT R23, R14, 0xffff, RZ, 0xc0, !PT ;  /* 0x0000ffff0e177812 */ /* 0x000fc400078ec0ff */
[----:B------:R-:W-:Y:S02]  /*63a0*/  PRMT R10, R6, 0x3340, R7 ;  /* 0x00003340060a7816 */ /* 0x000fe40000000007 */
[--C-:B------:R-:W-:Y:S02]  /*63b0*/  SHF.R.U32.HI R7, RZ, 0x8, R17.reuse ;  /* 0x00000008ff077819 */ /* 0x100fe40000011611 */
[----:B------:R-:W-:Y:S02]  /*63c0*/  SHF.R.U32.HI R6, RZ, 0x8, R16 ;  /* 0x00000008ff067819 */ /* 0x000fe40000011610 */
[----:B------:R-:W-:Y:S02]  /*63d0*/  PRMT R15, R23, 0x3340, R0 ;  /* 0x00003340170f7816 */ /* 0x000fe40000000000 */
[----:B------:R-:W-:Y:S01]  /*63e0*/  PRMT R14, R16, 0x3340, R17 ;  /* 0x00003340100e7816 */ /* 0x000fe20000000011 */
[----:B------:R-:W-:Y:S01]  /*63f0*/  IMAD.MOV.U32 R17, RZ, RZ, 0x3dc6b27f ;  /* 0x3dc6b27fff117424 */ /* 0x000fe200078e00ff */
[----:B------:R-:W-:-:S02]  /*6400*/  LOP3.LUT R7, R7, 0xffff, RZ, 0xc0, !PT ;  /* 0x0000ffff07077812 */ /* 0x000fc400078ec0ff */
[----:B------:R-:W-:Y:S02]  /*6410*/  LOP3.LUT R6, R6, 0xffff, RZ, 0xc0, !PT ;  /* 0x0000ffff06067812 */ /* 0x000fe400078ec0ff */
[----:B------:R-:W-:Y:S02]  /*6420*/  PRMT R14, R14, 0x5410, R15 ;  /* 0x000054100e0e7816 */ /* 0x000fe4000000000f */
[----:B------:R-:W-:Y:S01]  /*6430*/  PRMT R15, R6, 0x3340, R7 ;  /* 0x00003340060f7816 */ /* 0x000fe20000000007 */
[-C--:B------:R-:W-:Y:S01]  /*6440*/  FFMA.FTZ R6, R5, R17.reuse, -0.16845393180847167969 ;  /* 0xbe2c7f3005067423 */ /* 0x080fe20000010011 */
[----:B------:R-:W-:Y:S02]  /*6450*/  SHF.R.U32.HI R7, RZ, 0x8, R23 ;  /* 0x00000008ff077819 */ /* 0x000fe40000011617 */
[----:B------:R-:W-:Y:S01]  /*6460*/  LOP3.LUT R11, R11, 0xffff, RZ, 0xc0, !PT ;  /* 0x0000ffff0b0b7812 */ /* 0x000fe200078ec0ff */
[----:B------:R-:W-:Y:S01]  /*6470*/  FFMA.FTZ R6, R5, R6, 0.1716887056827545166 ;  /* 0x3e2fcf2a05067423 */ /* 0x000fe20000010006 */
[----:B------:R-:W-:Y:S01]  /*6480*/  LOP3.LUT R16, R7, 0xffff, RZ, 0xc0, !PT ;  /* 0x0000ffff07107812 */ /* 0x000fe200078ec0ff */
[----:B------:R-:W-:Y:S01]  /*6490*/  FFMA.FTZ R7, R8, R17, -0.16845393180847167969 ;  /* 0xbe2c7f3008077423 */ /* 0x000fe20000010011 */
[----:B------:R-:W-:Y:S01]  /*64a0*/  PRMT R13, R13, 0x3340, R0 ;  /* 0x000033400d0d7816 */ /* 0x000fe20000000000 */
[C---:B------:R-:W-:Y:S01]  /*64b0*/  FFMA.FTZ R6, R5.reuse, R6, -0.17900948226451873779 ;  /* 0xbe374e4305067423 */ /* 0x040fe20000010006 */
[----:B------:R-:W-:Y:S01]  /*64c0*/  PRMT R16, R16, 0x3340, R1 ;  /* 0x0000334010107816 */ /* 0x000fe20000000001 */
[----:B------:R-:W-:Y:S01]  /*64d0*/  FFMA.FTZ R7, R8, R7, 0.1716887056827545166 ;  /* 0x3e2fcf2a08077423 */ /* 0x000fe20000010007 */
[----:B------:R-:W-:Y:S01]  /*64e0*/  PRMT R12, R12, 0x4210, R11 ;  /* 0x000042100c0c7816 */ /* 0x000fe2000000000b */
[----:B------:R-:W-:Y:S01]  /*64f0*/  FFMA.FTZ R6, R5, R6, 0.20512372255325317383 ;  /* 0x3e520bf405067423 */ /* 0x000fe20000010006 */
[----:B------:R-:W-:Y:S01]  /*6500*/  PRMT R10, R10, 0x5410, R13 ;  /* 0x000054100a0a7816 */ /* 0x000fe2000000000d */
[----:B------:R-:W-:Y:S01]  /*6510*/  FFMA.FTZ R7, R8, R7, -0.17900948226451873779 ;  /* 0xbe374e4308077423 */ /* 0x000fe20000010007 */
[----:B------:R-:W-:Y:S01]  /*6520*/  LOP3.LUT R103, R103, 0xffff, RZ, 0xc0, !PT ;  /* 0x0000ffff67677812 */ /* 0x000fe200078ec0ff */
[----:B------:R-:W-:Y:S01]  /*6530*/  FFMA.FTZ R6, R5, R6, -0.24046532809734344482 ;  /* 0xbe763c8b05067423 */ /* 0x000fe20000010006 */
[----:B------:R-:W-:Y:S01]  /*6540*/  PRMT R16, R15, 0x5410, R16 ;  /* 0x000054100f107816 */ /* 0x000fe20000000010 */
[----:B------:R2:W-:Y:S01]  /*6550*/  STS [R21+UR27], R12 ;  /* 0x0000000c15007988 */ /* 0x0005e2000800081b */
[----:B------:R-:W-:Y:S01]  /*6560*/  PRMT R10, R10, 0x5210, R11 ;  /* 0x000052100a0a7816 */ /* 0x000fe2000000000b */
[C---:B------:R-:W-:Y:S01]  /*6570*/  FFMA.FTZ R6, R5.reuse, R6, 0.28857114911079406738 ;  /* 0x3e93bf9905067423 */ /* 0x040fe20000010006 */
[--C-:B------:R-:W-:Y:S01]  /*6580*/  PRMT R15, R14, 0x4210, R103.reuse ;  /* 0x000042100e0f7816 */ /* 0x100fe20000000067 */
[----:B------:R-:W-:Y:S01]  /*6590*/  FFMA.FTZ R7, R8, R7, 0.20512372255325317383 ;  /* 0x3e520bf408077423 */ /* 0x000fe20000010007 */
[----:B------:R-:W-:Y:S01]  /*65a0*/  PRMT R103, R16, 0x5210, R103 ;  /* 0x0000521010677816 */ /* 0x000fe20000000067 */
[C---:B------:R-:W-:Y:S01]  /*65b0*/  FFMA.FTZ R6, R5.reuse, R6, -0.36067417263984680176 ;  /* 0xbeb8aa4905067423 */ /* 0x040fe20000010006 */
[----:B------:R-:W-:Y:S01]  /*65c0*/  STS [R21+UR27+0x100], R10 ;  /* 0x0001000a15007988 */ /* 0x000fe2000800081b */
[----:B------:R-:W-:Y:S01]  /*65d0*/  ISETP.GE.U32.AND P0, PT, R24, 0x7f800000, PT ;  /* 0x7f8000001800780c */ /* 0x000fe20003f06070 */
[----:B------:R-:W-:Y:S01]  /*65e0*/  FFMA.FTZ R7, R8, R7, -0.24046532809734344482 ;  /* 0xbe763c8b08077423 */ /* 0x000fe20000010007 */
[----:B------:R-:W-:Y:S01]  /*65f0*/  FFMA.FTZ R6, R5, R6, 0.48089820146560668945 ;  /* 0x3ef6384a05067423 */ /* 0x000fe20000010006 */
[----:B--2---:R-:W-:-:S02]  /*6600*/  LOP3.LUT R12, R21, 0x40, RZ, 0x3c, !PT ;  /* 0x00000040150c7812 */ /* 0x004fc400078e3cff */
[----:B------:R-:W-:Y:S01]  /*6610*/  SHF.R.U32.HI R11, RZ, 0x6, R0 ;  /* 0x00000006ff0b7819 */ /* 0x000fe20000011600 */
[----:B------:R-:W-:Y:S01]  /*6620*/  FFMA.FTZ R6, R5, R6, -0.72134751081466674805 ;  /* 0xbf38aa3b05067423 */ /* 0x000fe20000010006 */
[C---:B------:R-:W-:Y:S01]  /*6630*/  FFMA.FTZ R7, R8.reuse, R7, 0.28857114911079406738 ;  /* 0x3e93bf9908077423 */ /* 0x040fe20000010007 */
[----:B------:R2:W-:Y:S01]  /*6640*/  STS [R12+UR27+0x400], R15 ;  /* 0x0004000f0c007988 */ /* 0x0005e2000800081b */
[----:B------:R-:W-:Y:S01]  /*6650*/  SGXT.U32 R11, R11, 0x2 ;  /* 0x000000020b0b781a */ /* 0x000fe20000000000 */
[----:B------:R-:W-:Y:S01]  /*6660*/  FMUL R6, R5, R6 ;  /* 0x0000000605067220 */ /* 0x000fe20000400000 */
[C---:B------:R-:W-:Y:S01]  /*6670*/  FFMA.FTZ R7, R8.reuse, R7, -0.36067417263984680176 ;  /* 0xbeb8aa4908077423 */ /* 0x040fe20000010007 */
[----:B------:R3:W-:Y:S01]  /*6680*/  STS [R12+UR27+0x500], R103 ;  /* 0x000500670c007988 */ /* 0x0007e2000800081b */
[----:B------:R-:W-:Y:S01]  /*6690*/  ISETP.GE.U32.AND P3, PT, R27, 0x7f800000, PT ;  /* 0x7f8000001b00780c */ /* 0x000fe20003f66070 */
[----:B------:R-:W-:Y:S01]  /*66a0*/  FMUL R6, R5, R6 ;  /* 0x0000000605067220 */ /* 0x000fe20000400000 */
[----:B0-----:R-:W-:Y:S01]  /*66b0*/  IMAD R11, R11, R38, RZ ;  /* 0x000000260b0b7224 */ /* 0x001fe200078e02ff */
[----:B------:R-:W-:Y:S01]  /*66c0*/  BAR.SYNC.DEFER_BLOCKING 0x0 ;  /* 0x0000000000007b1d */ /* 0x000fe20000010000 */
[----:B------:R-:W-:Y:S01]  /*66d0*/  FFMA.FTZ R7, R8, R7, 0.48089820146560668945 ;  /* 0x3ef6384a08077423 */ /* 0x000fe20000010007 */
[----:B------:R-:W-:Y:S01]  /*66e0*/  FFMA.FTZ R5, R5, 1.4426950216293334961, R6 ;  /* 0x3fb8aa3b05057823 */ /* 0x000fe20000010006 */
[----:B------:R-:W-:Y:S01]  /*66f0*/  IMAD R13, R38, 0x4, R11 ;  /* 0x00000004260d7824 */ /* 0x000fe200078e020b */
[----:B------:R-:W-:Y:S01]  /*6700*/  LOP3.LUT R41, R32, 0x4, RZ, 0x3c, !PT ;  /* 0x0000000420297812 */ /* 0x000fe200078e3cff */
[----:B------:R-:W-:Y:S01]  /*6710*/  FFMA.FTZ R7, R8, R7, -0.72134751081466674805 ;  /* 0xbf38aa3b08077423 */ /* 0x000fe20000010007 */
[----:B------:R-:W-:Y:S01]  /*6720*/  FADD R36, R4, R5 ;  /* 0x0000000504247221 */ /* 0x000fe20000000000 */
[----:B------:R-:W-:Y:S01]  /*6730*/  @P0 IMAD.MOV.U32 R4, RZ, RZ, 0x7f800000 ;  /* 0x7f800000ff040424 */ /* 0x000fe200078e00ff */
[----:B------:R-:W-:Y:S01]  /*6740*/  LEA.HI R23, R0, 0x1c, RZ, 0x1a ;  /* 0x0000001c00177811 */ /* 0x000fe200078fd0ff */
[----:B------:R-:W-:Y:S01]  /*6750*/  IMAD R5, R2, UR5, RZ ;  /* 0x0000000502057c24 */ /* 0x000fe2000f8e02ff */
[----:B------:R-:W-:Y:S01]  /*6760*/  USHF.R.S32.HI UR5, URZ, 0x1f, UR4 ;  /* 0x0000001f3f057899 */ /* 0x000fe20008011404 */
[----:B------:R-:W-:Y:S01]  /*6770*/  @P0 FFMA.FTZ R36, R24, R4, +INF ;  /* 0x7f80000018240423 */ /* 0x000fe20000010004 */
[----:B--2---:R-:W-:Y:S01]  /*6780*/  IMAD R15, R38, 0x4, R13 ;  /* 0x00000004260f7824 */ /* 0x004fe200078e020d */
[----:B------:R-:W-:Y:S01]  /*6790*/  LEA.HI R31, R0, 0x2c, RZ, 0x1a ;  /* 0x0000002c001f7811 */ /* 0x000fe200078fd0ff */
[----:B------:R-:W-:Y:S01]  /*67a0*/  FMUL R7, R8, R7 ;  /* 0x0000000708077220 */ /* 0x000fe20000400000 */
[----:B-1----:R-:W-:Y:S01]  /*67b0*/  IADD3 R34, P0, P4, R5, UR4, R34 ;  /* 0x0000000405227c10 */ /* 0x002fe2000fc1e022 */
[----:B------:R-:W-:Y:S01]  /*67c0*/  IMAD R17, R38, 0x8, R15 ;  /* 0x0000000826117824 */ /* 0x000fe200078e020f */
[----:B------:R-:W-:Y:S01]  /*67d0*/  SHF.R.S32.HI R4, RZ, 0x1f, R5 ;  /* 0x0000001fff047819 */ /* 0x000fe20000011405 */
[----:B------:R-:W-:Y:S01]  /*67e0*/  FMUL R7, R8, R7 ;  /* 0x0000000708077220 */ /* 0x000fe20000400000 */
[----:B------:R-:W-:Y:S01]  /*67f0*/  LEA.HI R5, R0, 0xc, RZ, 0x1a ;  /* 0x0000000c00057811 */ /* 0x000fe200078fd0ff */
[----:B------:R-:W-:Y:S01]  /*6800*/  IMAD R19, R38, 0x4, R17 ;  /* 0x0000000426137824 */ /* 0x000fe200078e0211 */
[----:B------:R-:W-:Y:S01]  /*6810*/  IADD3.X R46, R4, UR5, R35, P0, P4 ;  /* 0x00000005042e7c10 */ /* 0x000fe200087e8423 */
[----:B------:R-:W-:Y:S01]  /*6820*/  FFMA.FTZ R8, R8, 1.4426950216293334961, R7 ;  /* 0x3fb8aa3b08087823 */ /* 0x000fe20000010007 */
[C---:B------:R-:W-:Y:S01]  /*6830*/  LOP3.LUT P0, RZ, R0.reuse, 0xc0, RZ, 0xc0, !PT ;  /* 0x000000c000ff7812 */ /* 0x040fe2000780c0ff */
[----:B------:R-:W0:Y:S01]  /*6840*/  LDS R40, [R32+UR27] ;  /* 0x0000001b20287984 */ /* 0x000e220008000800 */
[----:B------:R-:W-:Y:S01]  /*6850*/  LEA.HI R39, R0, 0x3c, RZ, 0x1a ;  /* 0x0000003c00277811 */ /* 0x000fe200078fd0ff */
[----:B------:R-:W-:Y:S01]  /*6860*/  IMAD R0, R5, R38, RZ ;  /* 0x0000002605007224 */ /* 0x000fe200078e02ff */
[----:B------:R-:W-:Y:S01]  /*6870*/  IADD3 R4, P5, R11, R34, RZ ;  /* 0x000000220b047210 */ /* 0x000fe20007fbe0ff */
[----:B------:R-:W1:Y:S01]  /*6880*/  LDS R42, [R41+UR27] ;  /* 0x0000001b292a7984 */ /* 0x000e620008000800 */
[----:B------:R-:W-:-:S02]  /*6890*/  IMAD R21, R38, 0x4, R19 ;  /* 0x0000000426157824 */ /* 0x000fc400078e0213 */
[----:B------:R-:W-:Y:S01]  /*68a0*/  FADD R37, R9, R8 ;  /* 0x0000000809257221 */ /* 0x000fe20000000000 */
[C---:B------:R-:W-:Y:S01]  /*68b0*/  IADD3 R10, P4, R0.reuse, R34, RZ ;  /* 0x00000022000a7210 */ /* 0x040fe20007f9e0ff */
[----:B------:R-:W-:Y:S01]  /*68c0*/  @P3 IMAD.MOV.U32 R6, RZ, RZ, 0x7f800000 ;  /* 0x7f800000ff063424 */ /* 0x000fe200078e00ff */
[-C--:B------:R-:W-:Y:S01]  /*68d0*/  LEA.HI.X.SX32 R5, R11, R46.reuse, 0x1, P5 ;  /* 0x0000002e0b057211 */ /* 0x080fe200028f0eff */
[----:B------:R-:W-:Y:S01]  /*68e0*/  LDS R41, [R41+UR27+0x200] ;  /* 0x0002001b29297984 */ /* 0x000fe20008000800 */
[----:B------:R-:W-:Y:S01]  /*68f0*/  LEA.HI.X.SX32 R11, R0, R46, 0x1, P4 ;  /* 0x0000002e000b7211 */ /* 0x000fe200020f0eff */
[C---:B------:R-:W-:Y:S01]  /*6900*/  IMAD R25, R38.reuse, 0x8, R21 ;  /* 0x0000000826197824 */ /* 0x040fe200078e0215 */
[C---:B------:R-:W-:Y:S01]  /*6910*/  FSETP.NEU.AND P1, PT, R27.reuse, RZ, PT ;  /* 0x000000ff1b00720b */ /* 0x040fe20003f2d000 */
[----:B------:R2:W4:Y:S01]  /*6920*/  LDS R0, [R32+UR27+0x200] ;  /* 0x0002001b20007984 */ /* 0x0005220008000800 */
[----:B------:R-:W-:Y:S01]  /*6930*/  @P3 FFMA.FTZ R37, R27, R6, +INF ;  /* 0x7f8000001b253423 */ /* 0x000fe20000010006 */
[C---:B------:R-:W-:Y:S01]  /*6940*/  IMAD R27, R38.reuse, 0x4, R25 ;  /* 0x00000004261b7824 */ /* 0x040fe200078e0219 */
[----:B------:R-:W-:Y:S01]  /*6950*/  IADD3 R6, P6, R13, R34, RZ ;  /* 0x000000220d067210 */ /* 0x000fe20007fde0ff */
[----:B------:R-:W-:Y:S01]  /*6960*/  IMAD R23, R23, R38, RZ ;  /* 0x0000002617177224 */ /* 0x000fe200078e02ff */
[-C--:B------:R-:W-:Y:S01]  /*6970*/  IADD3 R8, P3, R15, R34.reuse, RZ ;  /* 0x000000220f087210 */ /* 0x080fe20007f7e0ff */
[C---:B------:R-:W-:Y:S01]  /*6980*/  IMAD R29, R38.reuse, 0x4, R27 ;  /* 0x00000004261d7824 */ /* 0x040fe200078e021b */
[----:B---3--:R-:W-:Y:S01]  /*6990*/  IADD3 R12, P5, R17, R34, RZ ;  /* 0x00000022110c7210 */ /* 0x008fe20007fbe0ff */
[----:B------:R-:W-:Y:S01]  /*69a0*/  IMAD R31, R31, R38, RZ ;  /* 0x000000261f1f7224 */ /* 0x000fe200078e02ff */
[-C--:B------:R-:W-:Y:S01]  /*69b0*/  LEA.HI.X.SX32 R7, R13, R46.reuse, 0x1, P6 ;  /* 0x0000002e0d077211 */ /* 0x080fe200030f0eff */
[C---:B------:R-:W-:Y:S01]  /*69c0*/  IMAD R33, R38.reuse, 0x8, R29 ;  /* 0x0000000826217824 */ /* 0x040fe200078e021d */
[----:B------:R-:W-:Y:S01]  /*69d0*/  LEA.HI.X.SX32 R9, R15, R46, 0x1, P3 ;  /* 0x0000002e0f097211 */ /* 0x000fe200018f0eff */
[----:B------:R-:W-:Y:S01]  /*69e0*/  IMAD R39, R39, R38, RZ ;  /* 0x0000002627277224 */ /* 0x000fe200078e02ff */
[-C--:B------:R-:W-:Y:S01]  /*69f0*/  IADD3 R14, P6, R19, R34.reuse, RZ ;  /* 0x00000022130e7210 */ /* 0x080fe20007fde0ff */
[C---:B------:R-:W-:Y:S01]  /*6a00*/  IMAD R35, R38.reuse, 0x4, R33 ;  /* 0x0000000426237824 */ /* 0x040fe200078e0221 */
[-C--:B------:R-:W-:Y:S01]  /*6a10*/  IADD3 R16, P3, R21, R34.reuse, RZ ;  /* 0x0000002215107210 */ /* 0x080fe20007f7e0ff */
[----:B------:R-:W-:Y:S01]  /*6a20*/  ULDC UR4, c[0x0][0x27c] ;  /* 0x00009f0000047ab9 */ /* 0x000fe20000000800 */
[----:B------:R-:W-:Y:S01]  /*6a30*/  IADD3 R18, P4, R23, R34, RZ ;  /* 0x0000002217127210 */ /* 0x000fe20007f9e0ff */
[----:B------:R-:W-:Y:S01]  /*6a40*/  IMAD R38, R38, 0x4, R35 ;  /* 0x0000000426267824 */ /* 0x000fe200078e0223 */
[----:B------:R-:W-:Y:S01]  /*6a50*/  LEA.HI.X.SX32 R13, R17, R46, 0x1, P5 ;  /* 0x0000002e110d7211 */ /* 0x000fe200028f0eff */
[----:B------:R-:W-:Y:S01]  /*6a60*/  UIMAD UR4, UR26, UR4, URZ ;  /* 0x000000041a0472a4 */ /* 0x000fe2000f8e023f */
[----:B------:R-:W-:-:S02]  /*6a70*/  FSETP.NEU.AND P2, PT, R24, RZ, PT ;  /* 0x000000ff1800720b */ /* 0x000fc40003f4d000 */
[----:B------:R-:W-:Y:S01]  /*6a80*/  IADD3 R20, P5, R25, R34, RZ ;  /* 0x0000002219147210 */ /* 0x000fe20007fbe0ff */
[----:B------:R-:W-:Y:S01]  /*6a90*/  USHF.L.U32 UR6, UR4, 0x2, URZ ;  /* 0x0000000204067899 */ /* 0x000fe2000800063f */
[-C--:B------:R-:W-:Y:S01]  /*6aa0*/  LEA.HI.X.SX32 R15, R19, R46.reuse, 0x1, P6 ;  /* 0x0000002e130f7211 */ /* 0x080fe200030f0eff */
[----:B------:R-:W-:Y:S01]  /*6ab0*/  UIMAD.WIDE UR4, UR4, 0x4, URZ ;  /* 0x00000004040478a5 */ /* 0x000fe2000f8e023f */
[----:B------:R-:W-:Y:S02]  /*6ac0*/  LEA.HI.X.SX32 R17, R21, R46, 0x1, P3 ;  /* 0x0000002e15117211 */ /* 0x000fe400018f0eff */
[-C--:B------:R-:W-:Y:S02]  /*6ad0*/  IADD3 R22, P6, R27, R34.reuse, RZ ;  /* 0x000000221b167210 */ /* 0x080fe40007fde0ff */
[----:B------:R-:W-:Y:S02]  /*6ae0*/  IADD3 R24, P3, R29, R34, RZ ;  /* 0x000000221d187210 */ /* 0x000fe40007f7e0ff */
[----:B------:R-:W-:-:S02]  /*6af0*/  LEA.HI.X.SX32 R19, R23, R46, 0x1, P4 ;  /* 0x0000002e17137211 */ /* 0x000fc400020f0eff */
[----:B------:R-:W-:Y:S02]  /*6b00*/  IADD3 R26, P4, R31, R34, RZ ;  /* 0x000000221f1a7210 */ /* 0x000fe40007f9e0ff */
[-C--:B------:R-:W-:Y:S02]  /*6b10*/  LEA.HI.X.SX32 R21, R25, R46.reuse, 0x1, P5 ;  /* 0x0000002e19157211 */ /* 0x080fe400028f0eff */
[-C--:B------:R-:W-:Y:S02]  /*6b20*/  LEA.HI.X.SX32 R23, R27, R46.reuse, 0x1, P6 ;  /* 0x0000002e1b177211 */ /* 0x080fe400030f0eff */
[----:B------:R-:W-:Y:S02]  /*6b30*/  LEA.HI.X.SX32 R25, R29, R46, 0x1, P3 ;  /* 0x0000002e1d197211 */ /* 0x000fe400018f0eff */
[-C--:B------:R-:W-:Y:S02]  /*6b40*/  IADD3 R28, P5, R33, R34.reuse, RZ ;  /* 0x00000022211c7210 */ /* 0x080fe40007fbe0ff */
[----:B------:R-:W-:-:S02]  /*6b50*/  IADD3 R30, P6, R35, R34, RZ ;  /* 0x00000022231e7210 */ /* 0x000fc40007fde0ff */
[----:B--2---:R-:W-:Y:S02]  /*6b60*/  IADD3 R32, P3, R38, R34, RZ ;  /* 0x0000002226207210 */ /* 0x004fe40007f7e0ff */
[----:B------:R-:W-:Y:S02]  /*6b70*/  LEA.HI.X.SX32 R27, R31, R46, 0x1, P4 ;  /* 0x0000002e1f1b7211 */ /* 0x000fe400020f0eff */
[----:B------:R-:W-:Y:S02]  /*6b80*/  IADD3 R34, P4, R39, R34, RZ ;  /* 0x0000002227227210 */ /* 0x000fe40007f9e0ff */
[-C--:B------:R-:W-:Y:S02]  /*6b90*/  LEA.HI.X.SX32 R31, R35, R46.reuse, 0x1, P6 ;  /* 0x0000002e231f7211 */ /* 0x080fe400030f0eff */
[----:B0-----:R-:W-:Y:S02]  /*6ba0*/  PRMT R43, R40, 0x7770, RZ ;  /* 0x00007770282b7816 */ /* 0x001fe400000000ff */
[----:B------:R-:W-:-:S02]  /*6bb0*/  LEA.HI.X.SX32 R35, R39, R46, 0x1, P4 ;  /* 0x0000002e27237211 */ /* 0x000fc400020f0eff */
[----:B-1----:R-:W-:Y:S01]  /*6bc0*/  PRMT R39, R42, 0x7770, RZ ;  /* 0x000077702a277816 */ /* 0x002fe200000000ff */
[----:B------:R0:W-:Y:S01]  /*6bd0*/  STG.E.U8 desc[UR28][R4.64], R43 ;  /* 0x0000002b04007986 */ /* 0x0001e2000c10111c */
[----:B------:R-:W-:Y:S02]  /*6be0*/  PRMT R45, R40, 0x7771, RZ ;  /* 0x00007771282d7816 */ /* 0x000fe400000000ff */
[----:B------:R-:W-:Y:S01]  /*6bf0*/  PRMT R47, R42, 0x7771, RZ ;  /* 0x000077712a2f7816 */ /* 0x000fe200000000ff */
[----:B------:R4:W-:Y:S01]  /*6c00*/  STG.E.U8 desc[UR28][R6.64], R39 ;  /* 0x0000002706007986 */ /* 0x0009e2000c10111c */
[----:B------:R-:W-:Y:S02]  /*6c10*/  PRMT R49, R40, 0x7772, RZ ;  /* 0x0000777228317816 */ /* 0x000fe400000000ff */
[----:B------:R-:W-:Y:S01]  /*6c20*/  PRMT R51, R42, 0x7772, RZ ;  /* 0x000077722a337816 */ /* 0x000fe200000000ff */
[----:B------:R1:W-:Y:S01]  /*6c30*/  STG.E.U8 desc[UR28][R8.64], R45 ;  /* 0x0000002d08007986 */ /* 0x0003e2000c10111c */
[----:B------:R-:W-:-:S02]  /*6c40*/  PRMT R53, R40, 0x7773, RZ ;  /* 0x0000777328357816 */ /* 0x000fc400000000ff */
[-C--:B------:R-:W-:Y:S01]  /*6c50*/  LEA.HI.X.SX32 R29, R33, R46.reuse, 0x1, P5 ;  /* 0x0000002e211d7211 */ /* 0x080fe200028f0eff */
[----:B------:R2:W-:Y:S01]  /*6c60*/  STG.E.U8 desc[UR28][R10.64], R47 ;  /* 0x0000002f0a007986 */ /* 0x0005e2000c10111c */
[----:B0-----:R-:W-:Y:S02]  /*6c70*/  PRMT R5, R42, 0x7773, RZ ;  /* 0x000077732a057816 */ /* 0x001fe400000000ff */
[----:B------:R-:W-:Y:S01]  /*6c80*/  LEA.HI.X.SX32 R33, R38, R46, 0x1, P3 ;  /* 0x0000002e26217211 */ /* 0x000fe200018f0eff */
[----:B------:R0:W-:Y:S01]  /*6c90*/  STG.E.U8 desc[UR28][R12.64], R49 ;  /* 0x000000310c007986 */ /* 0x0001e2000c10111c */
[----:B----4-:R-:W-:Y:S01]  /*6ca0*/  PRMT R7, R0, 0x7770, RZ ;  /* 0x0000777000077816 */ /* 0x010fe200000000ff */
[----:B------:R-:W3:Y:S01]  /*6cb0*/  LDC.64 R38, c[0x0][0x230] ;  /* 0x00008c00ff267b82 */ /* 0x000ee20000000a00 */
[----:B------:R-:W-:Y:S01]  /*6cc0*/  FSEL R37, R37, -INF , P1 ;  /* 0xff80000025257808 */ /* 0x000fe20000800000 */
[----:B------:R4:W-:Y:S01]  /*6cd0*/  STG.E.U8 desc[UR28][R14.64], R51 ;  /* 0x000000330e007986 */ /* 0x0009e2000c10111c */
[----:B-1----:R-:W-:-:S02]  /*6ce0*/  PRMT R9, R41, 0x7770, RZ ;  /* 0x0000777029097816 */ /* 0x002fc400000000ff */
[----:B------:R-:W-:Y:S01]  /*6cf0*/  LOP3.LUT R4, R3, 0xf8, RZ, 0xc0, !PT ;  /* 0x000000f803047812 */ /* 0x000fe200078ec0ff */
[----:B------:R1:W-:Y:S01]  /*6d00*/  STG.E.U8 desc[UR28][R16.64], R53 ;  /* 0x0000003510007986 */ /* 0x0003e2000c10111c */
[----:B--2---:R-:W-:Y:S01]  /*6d10*/  PRMT R11, R0, 0x7771, RZ ;  /* 0x00007771000b7816 */ /* 0x004fe200000000ff */
[----:B------:R-:W-:Y:S01]  /*6d20*/  FFMA R37, R37, 0.69314718246459960938, R80 ;  /* 0x3f31721825257823 */ /* 0x000fe20000000050 */
[----:B------:R-:W-:Y:S01]  /*6d30*/  IMAD.SHL.U32 R3, R2, 0x4, RZ ;  /* 0x0000000402037824 */ /* 0x000fe200078e00ff */
[----:B0-----:R-:W-:Y:S01]  /*6d40*/  PRMT R13, R41, 0x7771, RZ ;  /* 0x00007771290d7816 */ /* 0x001fe200000000ff */
[----:B------:R0:W-:Y:S01]  /*6d50*/  STG.E.U8 desc[UR28][R18.64], R5 ;  /* 0x0000000512007986 */ /* 0x0001e2000c10111c */
[----:B----4-:R-:W-:-:S03]  /*6d60*/  PRMT R15, R0, 0x7772, RZ ;  /* 0x00007772000f7816 */ /* 0x010fc600000000ff */
[----:B------:R2:W-:Y:S01]  /*6d70*/  STG.E.U8 desc[UR28][R20.64], R7 ;  /* 0x0000000714007986 */ /* 0x0005e2000c10111c */
[----:B-1----:R-:W-:-:S03]  /*6d80*/  PRMT R17, R41, 0x7772, RZ ;  /* 0x0000777229117816 */ /* 0x002fc600000000ff */
[----:B------:R2:W-:Y:S01]  /*6d90*/  STG.E.U8 desc[UR28][R22.64], R9 ;  /* 0x0000000916007986 */ /* 0x0005e2000c10111c */
[----:B------:R-:W-:Y:S02]  /*6da0*/  PRMT R41, R41, 0x7773, RZ ;  /* 0x0000777329297816 */ /* 0x000fe400000000ff */
[----:B0-----:R-:W-:Y:S01]  /*6db0*/  PRMT R19, R0, 0x7773, RZ ;  /* 0x0000777300137816 */ /* 0x001fe200000000ff */
[----:B------:R2:W-:Y:S01]  /*6dc0*/  STG.E.U8 desc[UR28][R24.64], R11 ;  /* 0x0000000b18007986 */ /* 0x0005e2000c10111c */
[----:B------:R-:W-:Y:S01]  /*6dd0*/  FSEL R5, R36, -INF , P2 ;  /* 0xff80000024057808 */ /* 0x000fe20001000000 */
[----:B------:R-:W-:Y:S01]  /*6de0*/  IMAD.HI R0, R2, 0x4, RZ ;  /* 0x0000000402007827 */ /* 0x000fe200078e02ff */
[----:B---3--:R-:W-:Y:S01]  /*6df0*/  IADD3 R2, P1, P2, R3, UR6, R38 ;  /* 0x0000000603027c10 */ /* 0x008fe2000fa3e026 */
[----:B------:R2:W-:Y:S02]  /*6e00*/  STG.E.U8 desc[UR28][R26.64], R13 ;  /* 0x0000000d1a007986 */ /* 0x0005e4000c10111c */
[----:B------:R-:W-:Y:S01]  /*6e10*/  FFMA R36, R5, 0.69314718246459960938, R54 ;  /* 0x3f31721805247823 */ /* 0x000fe20000000036 */
[----:B------:R-:W-:Y:S01]  /*6e20*/  IADD3.X R3, R0, UR5, R39, P1, P2 ;  /* 0x0000000500037c10 */ /* 0x000fe20008fe4427 */
[----:B------:R2:W-:Y:S04]  /*6e30*/  STG.E.U8 desc[UR28][R28.64], R15 ;  /* 0x0000000f1c007986 */ /* 0x0005e8000c10111c */
[----:B------:R2:W-:Y:S04]  /*6e40*/  STG.E.U8 desc[UR28][R30.64], R17 ;  /* 0x000000111e007986 */ /* 0x0005e8000c10111c */
[----:B------:R2:W-:Y:S04]  /*6e50*/  STG.E.U8 desc[UR28][R32.64], R19 ;  /* 0x0000001320007986 */ /* 0x0005e8000c10111c */
[----:B------:R2:W-:Y:S01]  /*6e60*/  STG.E.U8 desc[UR28][R34.64], R41 ;  /* 0x0000002922007986 */ /* 0x0005e2000c10111c */
[----:B------:R-:W-:Y:S06]  /*6e70*/  BAR.SYNC.DEFER_BLOCKING 0x0 ;  /* 0x0000000000007b1d */ /* 0x000fec0000010000 */
[----:B------:R2:W-:Y:S02]  /*6e80*/  STS.64 [R4+UR27], R36 ;  /* 0x0000002404007988 */ /* 0x0005e40008000a1b */
[----:B------:R-:W-:Y:S06]  /*6e90*/  BAR.SYNC.DEFER_BLOCKING 0x0 ;  /* 0x0000000000007b1d */ /* 0x000fec0000010000 */
[----:B------:R-:W-:Y:S05]  /*6ea0*/  @P0 EXIT ;  /* 0x000000000000094d */ /* 0x000fea0003800000 */
[----:B------:R-:W0:Y:S04]  /*6eb0*/  LDS R5, [R44] ;  /* 0x000000002c057984 */ /* 0x000e280000000800 */
[----:B0-----:R-:W-:Y:S01]  /*6ec0*/  STG.E desc[UR28][R2.64], R5 ;  /* 0x0000000502007986 */ /* 0x001fe2000c10191c */
[----:B------:R-:W-:Y:S05]  /*6ed0*/  EXIT ;  /* 0x000000000000794d */ /* 0x000fea0003800000 */
.L_x_2:
[----:B------:R-:W-:-:S00]  /*6ee0*/  BRA `(.L_x_2) ;  /* 0xfffffffc00fc7947 */ /* 0x000fc0000383ffff */
[----:B------:R-:W-:-:S00]  /*6ef0*/  NOP ;  /* 0x0000000000007918 */ /* 0x000fc00000000000 */
        /* <DEDUP_REMOVED lines=8> */
.L_x_3:


//--------------------- .nv.global.init           --------------------------
	.section	.nv.global.init,"aw",@progbits
.nv.global.init:
	.type		_$_str,@object
	.size		_$_str,(.L_0 - _$_str)
_$_str:
        /*0000*/ 	.byte	0x5f, 0x5f, 0x43, 0x55, 0x44, 0x41, 0x5f, 0x46, 0x54, 0x5a, 0x00
.L_0:


//--------------------- .nv.shared.attn_fwd       --------------------------
	.section	.nv.shared.attn_fwd,"aw",@nobits
	.sectionflags	@""
	.align	16
	.zero		1024


//--------------------- .nv.shared.reserved.0     --------------------------
	.section	.nv.shared.reserved.0,"aw",@nobits
	.weak		__nv_reservedSMEM_offset_0_alias
	.size		__nv_reservedSMEM_offset_0_alias, 0, 0
	.other		__nv_reservedSMEM_offset_0_alias,@"STO_CUDA_RESERVED_SHARED STV_DEFAULT"
__nv_reservedSMEM_offset_0_alias:
	.zero		0


//--------------------- .nv.constant0.attn_fwd    --------------------------
	.section	.nv.constant0.attn_fwd,"a",@progbits
	.sectionflags	@""
	.align	4
.nv.constant0.attn_fwd:
	.zero		664


//--------------------- SYMBOLS --------------------------

	.type		.nv.reservedSmem.offset0,@object
	.size		.nv.reservedSmem.offset0,0x4
